	.target	sm_90a

	.elftype	@"ET_EXEC"


//--------------------- .note.nv.tkinfo           --------------------------
	.section	.note.nv.tkinfo,"",@"SHT_NOTE"
	.sectionflags	@"SHF_NOTE_NV_TKINFO"
	.tkinfo
        /*0018*/ 	.word	0x00000002
        /*0030*/ 	.string	""
        /*0030*/ 	.string	"ptxas"
        /*0030*/ 	.string	"Cuda compilation tools, release 13.0, V13.0.88"
        /*0030*/ 	.string	"Build cuda_13.0.r13.0/compiler.36424714_0"
        /*0030*/ 	.string	"-arch sm_90a -m 64 "



//--------------------- .note.nv.cuinfo           --------------------------
	.section	.note.nv.cuinfo,"",@"SHT_NOTE"
	.sectionflags	@"SHF_NOTE_NV_CUINFO"
        /*0018*/ 	.short	0x0002
        /*001a*/ 	.short	0x005a
        /*001c*/ 	.short	0x0082
	.zero		2


//--------------------- .nv.info                  --------------------------
	.section	.nv.info,"",@"SHT_CUDA_INFO"
	.align	4


	//----- nvinfo : EIATTR_REGCOUNT
	.align		4
        /*0000*/ 	.byte	0x04, 0x2f
        /*0002*/ 	.short	(.L_12 - .L_11)
	.align		4
.L_11:
        /*0004*/ 	.word	index@(_ZN7cutlass13device_kernelINS_4gemm6kernel13GemmUniversalIN4cute5tupleIJiiiiEEENS1_10collective13CollectiveMmaINS1_37MainloopSm90TmaGmmaWarpSpecializedFP8ILi3ENS5_IJNS4_1CILi1EEESB_SB_EEENS1_35KernelTmaWarpSpecializedCooperativeEEENS5_IJNSA_ILi128EEESF_NSA_ILi32EEEEEENS_12float_e4m3_tENS5_IJlSB_lEEESI_SJ_NS4_8TiledMMAINS4_8MMA_AtomIJNS4_4SM904GMMA31MMA_64x128x32_F32E4M3E4M3_SS_TNILNSN_7ScaleInE1ELSP_1EEEEEENS4_6LayoutINS5_IJNSA_ILi2EEESB_SB_EEENS5_IJSB_NSA_ILi0EEESV_EEEEENS5_IJNS4_10UnderscoreESY_SY_EEEEENS4_13SM90_TMA_LOADENS4_14ComposedLayoutINS4_7SwizzleILi1ELi4ELi3EEENS4_18smem_ptr_flag_bitsILi8EEENSS_INS5_IJNSA_ILi8EEESG_EEENS5_IJSG_SB_EEEEEEEvNS4_8identityES11_S1B_vS1C_EENS_8epilogue10collective6detail29Sm90TmaWarpSpecializedAdapterINS1F_15DefaultEpilogueISI_SJ_SJ_NS1E_6thread17LinearCombinationISI_Li1EffLNS1J_9ScaleType4KindE0ELNS_15FloatRoundStyleE2ESI_EENS1_15EpilogueDefaultEEEEEvvEEEEvNT_6ParamsE)
        /*0008*/ 	.word	0x000000a8


	//----- nvinfo : EIATTR_FRAME_SIZE
	.align		4
.L_12:
        /*000c*/ 	.byte	0x04, 0x11
        /*000e*/ 	.short	(.L_14 - .L_13)
	.align		4
.L_13:
        /*0010*/ 	.word	index@(_ZN7cutlass13device_kernelINS_4gemm6kernel13GemmUniversalIN4cute5tupleIJiiiiEEENS1_10collective13CollectiveMmaINS1_37MainloopSm90TmaGmmaWarpSpecializedFP8ILi3ENS5_IJNS4_1CILi1EEESB_SB_EEENS1_35KernelTmaWarpSpecializedCooperativeEEENS5_IJNSA_ILi128EEESF_NSA_ILi32EEEEEENS_12float_e4m3_tENS5_IJlSB_lEEESI_SJ_NS4_8TiledMMAINS4_8MMA_AtomIJNS4_4SM904GMMA31MMA_64x128x32_F32E4M3E4M3_SS_TNILNSN_7ScaleInE1ELSP_1EEEEEENS4_6LayoutINS5_IJNSA_ILi2EEESB_SB_EEENS5_IJSB_NSA_ILi0EEESV_EEEEENS5_IJNS4_10UnderscoreESY_SY_EEEEENS4_13SM90_TMA_LOADENS4_14ComposedLayoutINS4_7SwizzleILi1ELi4ELi3EEENS4_18smem_ptr_flag_bitsILi8EEENSS_INS5_IJNSA_ILi8EEESG_EEENS5_IJSG_SB_EEEEEEEvNS4_8identityES11_S1B_vS1C_EENS_8epilogue10collective6detail29Sm90TmaWarpSpecializedAdapterINS1F_15DefaultEpilogueISI_SJ_SJ_NS1E_6thread17LinearCombinationISI_Li1EffLNS1J_9ScaleType4KindE0ELNS_15FloatRoundStyleE2ESI_EENS1_15EpilogueDefaultEEEEEvvEEEEvNT_6ParamsE)
        /*0014*/ 	.word	0x00000000


	//----- nvinfo : EIATTR_MIN_STACK_SIZE
	.align		4
.L_14:
        /*0018*/ 	.byte	0x04, 0x12
        /*001a*/ 	.short	(.L_16 - .L_15)
	.align		4
.L_15:
        /*001c*/ 	.word	index@(_ZN7cutlass13device_kernelINS_4gemm6kernel13GemmUniversalIN4cute5tupleIJiiiiEEENS1_10collective13CollectiveMmaINS1_37MainloopSm90TmaGmmaWarpSpecializedFP8ILi3ENS5_IJNS4_1CILi1EEESB_SB_EEENS1_35KernelTmaWarpSpecializedCooperativeEEENS5_IJNSA_ILi128EEESF_NSA_ILi32EEEEEENS_12float_e4m3_tENS5_IJlSB_lEEESI_SJ_NS4_8TiledMMAINS4_8MMA_AtomIJNS4_4SM904GMMA31MMA_64x128x32_F32E4M3E4M3_SS_TNILNSN_7ScaleInE1ELSP_1EEEEEENS4_6LayoutINS5_IJNSA_ILi2EEESB_SB_EEENS5_IJSB_NSA_ILi0EEESV_EEEEENS5_IJNS4_10UnderscoreESY_SY_EEEEENS4_13SM90_TMA_LOADENS4_14ComposedLayoutINS4_7SwizzleILi1ELi4ELi3EEENS4_18smem_ptr_flag_bitsILi8EEENSS_INS5_IJNSA_ILi8EEESG_EEENS5_IJSG_SB_EEEEEEEvNS4_8identityES11_S1B_vS1C_EENS_8epilogue10collective6detail29Sm90TmaWarpSpecializedAdapterINS1F_15DefaultEpilogueISI_SJ_SJ_NS1E_6thread17LinearCombinationISI_Li1EffLNS1J_9ScaleType4KindE0ELNS_15FloatRoundStyleE2ESI_EENS1_15EpilogueDefaultEEEEEvvEEEEvNT_6ParamsE)
        /*0020*/ 	.word	0x00000000
.L_16:


//--------------------- .nv.compat                --------------------------
	.section	.nv.compat,"",@"SHT_CUDA_COMPAT_INFO"
	.align	4
        /*0000*/ 	.byte	0x02, 0x09, 0x01, 0x00, 0x02, 0x02, 0x04, 0x00, 0x02, 0x05, 0x05, 0x00, 0x03, 0x07, 0x01, 0x01
        /*0010*/ 	.byte	0x02, 0x03, 0x01, 0x00, 0x02, 0x06, 0x01, 0x00, 0x04, 0x0b, 0x08, 0x00, 0x00, 0x00, 0x00, 0x00
        /*0020*/ 	.byte	0x00, 0x00, 0x00, 0x00


//--------------------- .nv.info._ZN7cutlass13device_kernelINS_4gemm6kernel13GemmUniversalIN4cute5tupleIJiiiiEEENS1_10collective13CollectiveMmaINS1_37MainloopSm90TmaGmmaWarpSpecializedFP8ILi3ENS5_IJNS4_1CILi1EEESB_SB_EEENS1_35KernelTmaWarpSpecializedCooperativeEEENS5_IJNSA_ILi128EEESF_NSA_ILi32EEEEEENS_12float_e4m3_tENS5_IJlSB_lEEESI_SJ_NS4_8TiledMMAINS4_8MMA_AtomIJNS4_4SM904GMMA31MMA_64x128x32_F32E4M3E4M3_SS_TNILNSN_7ScaleInE1ELSP_1EEEEEENS4_6LayoutINS5_IJNSA_ILi2EEESB_SB_EEENS5_IJSB_NSA_ILi0EEESV_EEEEENS5_IJNS4_10UnderscoreESY_SY_EEEEENS4_13SM90_TMA_LOADENS4_14ComposedLayoutINS4_7SwizzleILi1ELi4ELi3EEENS4_18smem_ptr_flag_bitsILi8EEENSS_INS5_IJNSA_ILi8EEESG_EEENS5_IJSG_SB_EEEEEEEvNS4_8identityES11_S1B_vS1C_EENS_8epilogue10collective6detail29Sm90TmaWarpSpecializedAdapterINS1F_15DefaultEpilogueISI_SJ_SJ_NS1E_6thread17LinearCombinationISI_Li1EffLNS1J_9ScaleType4KindE0ELNS_15FloatRoundStyleE2ESI_EENS1_15EpilogueDefaultEEEEEvvEEEEvNT_6ParamsE --------------------------
	.section	.nv.info._ZN7cutlass13device_kernelINS_4gemm6kernel13GemmUniversalIN4cute5tupleIJiiiiEEENS1_10collective13CollectiveMmaINS1_37MainloopSm90TmaGmmaWarpSpecializedFP8ILi3ENS5_IJNS4_1CILi1EEESB_SB_EEENS1_35KernelTmaWarpSpecializedCooperativeEEENS5_IJNSA_ILi128EEESF_NSA_ILi32EEEEEENS_12float_e4m3_tENS5_IJlSB_lEEESI_SJ_NS4_8TiledMMAINS4_8MMA_AtomIJNS4_4SM904GMMA31MMA_64x128x32_F32E4M3E4M3_SS_TNILNSN_7ScaleInE1ELSP_1EEEEEENS4_6LayoutINS5_IJNSA_ILi2EEESB_SB_EEENS5_IJSB_NSA_ILi0EEESV_EEEEENS5_IJNS4_10UnderscoreESY_SY_EEEEENS4_13SM90_TMA_LOADENS4_14ComposedLayoutINS4_7SwizzleILi1ELi4ELi3EEENS4_18smem_ptr_flag_bitsILi8EEENSS_INS5_IJNSA_ILi8EEESG_EEENS5_IJSG_SB_EEEEEEEvNS4_8identityES11_S1B_vS1C_EENS_8epilogue10collective6detail29Sm90TmaWarpSpecializedAdapterINS1F_15DefaultEpilogueISI_SJ_SJ_NS1E_6thread17LinearCombinationISI_Li1EffLNS1J_9ScaleType4KindE0ELNS_15FloatRoundStyleE2ESI_EENS1_15EpilogueDefaultEEEEEvvEEEEvNT_6ParamsE,"",@"SHT_CUDA_INFO"
	.sectionflags	@""
	.align	4


	//----- nvinfo : EIATTR_CUDA_API_VERSION
	.align		4
        /*0000*/ 	.byte	0x04, 0x37
        /*0002*/ 	.short	(.L_18 - .L_17)
.L_17:
        /*0004*/ 	.word	0x00000082


	//----- nvinfo : EIATTR_KPARAM_INFO
	.align		4
.L_18:
        /*0008*/ 	.byte	0x04, 0x17
        /*000a*/ 	.short	(.L_20 - .L_19)
.L_19:
        /*000c*/ 	.word	0x00000000
        /*0010*/ 	.short	0x0000
        /*0012*/ 	.short	0x0070
        /*0014*/ 	.byte	0x00, 0xf0, 0x01, 0x10


	//----- nvinfo : EIATTR_SPARSE_MMA_MASK
	.align		4
.L_20:
        /*0018*/ 	.byte	0x03, 0x50
        /*001a*/ 	.short	0x0000


	//----- nvinfo : EIATTR_MAXREG_COUNT
	.align		4
        /*001c*/ 	.byte	0x03, 0x1b
        /*001e*/ 	.short	0x00a8


	//----- nvinfo : EIATTR_NUM_BARRIERS
	.align		4
        /*0020*/ 	.byte	0x02, 0x4c
        /*0022*/ 	.byte	0x01
	.zero		1


	//----- nvinfo : EIATTR_MERCURY_ISA_VERSION
	.align		4
        /*0024*/ 	.byte	0x03, 0x5f
        /*0026*/ 	.short	0x0101


	//----- nvinfo : EIATTR_INT_WARP_WIDE_INSTR_OFFSETS
	.align		4
        /*0028*/ 	.byte	0x04, 0x31
        /*002a*/ 	.short	(.L_22 - .L_21)


	//   ....[0]....
.L_21:
        /*002c*/ 	.word	0x000003b0


	//   ....[1]....
        /*0030*/ 	.word	0x000003c0


	//   ....[2]....
        /*0034*/ 	.word	0x000004b0


	//----- nvinfo : EIATTR_COOP_GROUP_MASK_REGIDS
	.align		4
.L_22:
        /*0038*/ 	.byte	0x04, 0x29
        /*003a*/ 	.short	(.L_24 - .L_23)


	//   ....[0]....
.L_23:
        /*003c*/ 	.word	0xffffffff


	//   ....[1]....
        /*0040*/ 	.word	0xffffffff


	//   ....[2]....
        /*0044*/ 	.word	0xffffffff


	//   ....[3]....
        /*0048*/ 	.word	0xffffffff


	//   ....[4]....
        /*004c*/ 	.word	0xffffffff


	//----- nvinfo : EIATTR_COOP_GROUP_INSTR_OFFSETS
	.align		4
.L_24:
        /*0050*/ 	.byte	0x04, 0x28
        /*0052*/ 	.short	(.L_26 - .L_25)


	//   ....[0]....
.L_25:
        /*0054*/ 	.word	0x00000060


	//   ....[1]....
        /*0058*/ 	.word	0x00000070


	//   ....[2]....
        /*005c*/ 	.word	0x00000130


	//   ....[3]....
        /*0060*/ 	.word	0x000002a0


	//   ....[4]....
        /*0064*/ 	.word	0x00000fa0


	//----- nvinfo : EIATTR_REG_RECONFIG
	.align		4
.L_26:
        /*0068*/ 	.byte	0x01, 0x54
	.zero		2


	//----- nvinfo : EIATTR_MBARRIER_INSTR_OFFSETS
	.align		4
        /*006c*/ 	.byte	0x04, 0x39
        /*006e*/ 	.short	(.L_28 - .L_27)


	//   ....[0]....
.L_27:
        /*0070*/ 	.word	0x00000230
        /*0074*/ 	.word	0x000000ff
        /*0078*/ 	.word	0x00000000
        /*007c*/ 	.short	0x0100
        /*007e*/ 	.byte	0x08
	.zero		1


	//   ....[1]....
        /*0080*/ 	.word	0x00000240
        /*0084*/ 	.word	0x000000ff
        /*0088*/ 	.word	0x00000018
        /*008c*/ 	.short	0x0100
        /*008e*/ 	.byte	0x08
	.zero		1


	//   ....[2]....
        /*0090*/ 	.word	0x00000250
        /*0094*/ 	.word	0x000000ff
        /*0098*/ 	.word	0x00000008
        /*009c*/ 	.short	0x0100
        /*009e*/ 	.byte	0x08
	.zero		1


	//   ....[3]....
        /*00a0*/ 	.word	0x00000260
        /*00a4*/ 	.word	0x000000ff
        /*00a8*/ 	.word	0x00000020
        /*00ac*/ 	.short	0x0100
        /*00ae*/ 	.byte	0x08
	.zero		1


	//   ....[4]....
        /*00b0*/ 	.word	0x00000270
        /*00b4*/ 	.word	0x000000ff
        /*00b8*/ 	.word	0x00000010
        /*00bc*/ 	.short	0x0100
        /*00be*/ 	.byte	0x08
	.zero		1


	//   ....[5]....
        /*00c0*/ 	.word	0x00000280
        /*00c4*/ 	.word	0x000000ff
        /*00c8*/ 	.word	0x00000028
        /*00cc*/ 	.short	0x0100
        /*00ce*/ 	.byte	0x08
	.zero		1


	//   ....[6]....
        /*00d0*/ 	.word	0x00000500
        /*00d4*/ 	.word	0x000000ff
        /*00d8*/ 	.word	0x00000040
        /*00dc*/ 	.short	0x0100
        /*00de*/ 	.byte	0x06
	.zero		1


	//   ....[7]....
        /*00e0*/ 	.word	0x00000560
        /*00e4*/ 	.word	0x000000ff
        /*00e8*/ 	.word	0x00000048
        /*00ec*/ 	.short	0x0100
        /*00ee*/ 	.byte	0x06
	.zero		1


	//   ....[8]....
        /*00f0*/ 	.word	0x000014d0
        /*00f4*/ 	.word	0x000000ff
        /*00f8*/ 	.word	0x00000000
        /*00fc*/ 	.short	0x010a
        /*00fe*/ 	.byte	0x06
	.zero		1


	//   ....[9]....
        /*0100*/ 	.word	0x00001510
        /*0104*/ 	.word	0x000000ff
        /*0108*/ 	.word	0x00000000
        /*010c*/ 	.short	0x010a
        /*010e*/ 	.byte	0x06
	.zero		1


	//   ....[10]....
        /*0110*/ 	.word	0x00001df0
        /*0114*/ 	.word	0x000000ff
        /*0118*/ 	.word	0x00000000
        /*011c*/ 	.short	0x010a
        /*011e*/ 	.byte	0x0c
	.zero		1


	//   ....[11]....
        /*0120*/ 	.word	0x00001e30
        /*0124*/ 	.word	0x000000ff
        /*0128*/ 	.word	0x00000000
        /*012c*/ 	.short	0x010a
        /*012e*/ 	.byte	0x0c
	.zero		1


	//   ....[12]....
        /*0130*/ 	.word	0x00002410
        /*0134*/ 	.word	0x000000ff
        /*0138*/ 	.word	0x00000000
        /*013c*/ 	.short	0x0101
        /*013e*/ 	.byte	0x08
	.zero		1


	//   ....[13]....
        /*0140*/ 	.word	0x00002a60
        /*0144*/ 	.word	0x000000ff
        /*0148*/ 	.word	0x00000000
        /*014c*/ 	.short	0x0101
        /*014e*/ 	.byte	0x08
	.zero		1


	//   ....[14]....
        /*0150*/ 	.word	0x000083f0
        /*0154*/ 	.word	0x00000013
        /*0158*/ 	.word	0x00000018
        /*015c*/ 	.short	0x010a
        /*015e*/ 	.byte	0x3f
	.zero		1


	//   ....[15]....
        /*0160*/ 	.word	0x00008770
        /*0164*/ 	.word	0x00000008
        /*0168*/ 	.word	0x00000048
        /*016c*/ 	.short	0x0101
        /*016e*/ 	.byte	0x3f
	.zero		1


	//   ....[16]....
        /*0170*/ 	.word	0x00008e80
        /*0174*/ 	.word	0x00000004
        /*0178*/ 	.word	0x00000000
        /*017c*/ 	.short	0x010a
        /*017e*/ 	.byte	0x3f
	.zero		1


	//   ....[17]....
        /*0180*/ 	.word	0x00008f00
        /*0184*/ 	.word	0x00000006
        /*0188*/ 	.word	0x00000000
        /*018c*/ 	.short	0x010a
        /*018e*/ 	.byte	0x3f
	.zero		1


	//   ....[18]....
        /*0190*/ 	.word	0x00008f90
        /*0194*/ 	.word	0x00000003
        /*0198*/ 	.word	0x00000000
        /*019c*/ 	.short	0x010a
        /*019e*/ 	.byte	0x3f
	.zero		1


	//   ....[19]....
        /*01a0*/ 	.word	0x00009000
        /*01a4*/ 	.word	0x0000000b
        /*01a8*/ 	.word	0x00000000
        /*01ac*/ 	.short	0x010a
        /*01ae*/ 	.byte	0x3f
	.zero		1


	//   ....[20]....
        /*01b0*/ 	.word	0x00009060
        /*01b4*/ 	.word	0x0000008c
        /*01b8*/ 	.word	0x00000000
        /*01bc*/ 	.short	0x010a
        /*01be*/ 	.byte	0x3f
	.zero		1


	//   ....[21]....
        /*01c0*/ 	.word	0x00009130
        /*01c4*/ 	.word	0x00000013
        /*01c8*/ 	.word	0x00000018
        /*01cc*/ 	.short	0x010a
        /*01ce*/ 	.byte	0x3f
	.zero		1


	//   ....[22]....
        /*01d0*/ 	.word	0x00009210
        /*01d4*/ 	.word	0x00000004
        /*01d8*/ 	.word	0x00000000
        /*01dc*/ 	.short	0x010a
        /*01de*/ 	.byte	0x3f
	.zero		1


	//   ....[23]....
        /*01e0*/ 	.word	0x00009260
        /*01e4*/ 	.word	0x00000006
        /*01e8*/ 	.word	0x00000000
        /*01ec*/ 	.short	0x010a
        /*01ee*/ 	.byte	0x3f
	.zero		1


	//----- nvinfo : EIATTR_NUM_MBARRIERS
	.align		4
.L_28:
        /*01f0*/ 	.byte	0x03, 0x38
        /*01f2*/ 	.short	0x0008


	//----- nvinfo : EIATTR_EXIT_INSTR_OFFSETS
	.align		4
        /*01f4*/ 	.byte	0x04, 0x1c
        /*01f6*/ 	.short	(.L_30 - .L_29)


	//   ....[0]....
.L_29:
        /*01f8*/ 	.word	0x000005b0


	//   ....[1]....
        /*01fc*/ 	.word	0x00000e70


	//   ....[2]....
        /*0200*/ 	.word	0x00007a60


	//   ....[3]....
        /*0204*/ 	.word	0x00008090


	//   ....[4]....
        /*0208*/ 	.word	0x00008fe0


	//----- nvinfo : EIATTR_MAX_THREADS
	.align		4
.L_30:
        /*020c*/ 	.byte	0x04, 0x05
        /*020e*/ 	.short	(.L_32 - .L_31)
.L_31:
        /*0210*/ 	.word	0x00000180
        /*0214*/ 	.word	0x00000001
        /*0218*/ 	.word	0x00000001


	//----- nvinfo : EIATTR_CRS_STACK_SIZE
	.align		4
.L_32:
        /*021c*/ 	.byte	0x04, 0x1e
        /*021e*/ 	.short	(.L_34 - .L_33)
.L_33:
        /*0220*/ 	.word	0x00000000


	//----- nvinfo : EIATTR_CBANK_PARAM_SIZE
	.align		4
.L_34:
        /*0224*/ 	.byte	0x03, 0x19
        /*0226*/ 	.short	0x0470


	//----- nvinfo : EIATTR_PARAM_CBANK
	.align		4
        /*0228*/ 	.byte	0x04, 0x0a
        /*022a*/ 	.short	(.L_36 - .L_35)
	.align		4
.L_35:
        /*022c*/ 	.word	index@(.nv.constant0._ZN7cutlass13device_kernelINS_4gemm6kernel13GemmUniversalIN4cute5tupleIJiiiiEEENS1_10collective13CollectiveMmaINS1_37MainloopSm90TmaGmmaWarpSpecializedFP8ILi3ENS5_IJNS4_1CILi1EEESB_SB_EEENS1_35KernelTmaWarpSpecializedCooperativeEEENS5_IJNSA_ILi128EEESF_NSA_ILi32EEEEEENS_12float_e4m3_tENS5_IJlSB_lEEESI_SJ_NS4_8TiledMMAINS4_8MMA_AtomIJNS4_4SM904GMMA31MMA_64x128x32_F32E4M3E4M3_SS_TNILNSN_7ScaleInE1ELSP_1EEEEEENS4_6LayoutINS5_IJNSA_ILi2EEESB_SB_EEENS5_IJSB_NSA_ILi0EEESV_EEEEENS5_IJNS4_10UnderscoreESY_SY_EEEEENS4_13SM90_TMA_LOADENS4_14ComposedLayoutINS4_7SwizzleILi1ELi4ELi3EEENS4_18smem_ptr_flag_bitsILi8EEENSS_INS5_IJNSA_ILi8EEESG_EEENS5_IJSG_SB_EEEEEEEvNS4_8identityES11_S1B_vS1C_EENS_8epilogue10collective6detail29Sm90TmaWarpSpecializedAdapterINS1F_15DefaultEpilogueISI_SJ_SJ_NS1E_6thread17LinearCombinationISI_Li1EffLNS1J_9ScaleType4KindE0ELNS_15FloatRoundStyleE2ESI_EENS1_15EpilogueDefaultEEEEEvvEEEEvNT_6ParamsE)
        /*0230*/ 	.short	0x0210
        /*0232*/ 	.short	0x0470


	//----- nvinfo : EIATTR_SW_WAR
	.align		4
.L_36:
        /*0234*/ 	.byte	0x04, 0x36
        /*0236*/ 	.short	(.L_38 - .L_37)
.L_37:
        /*0238*/ 	.word	0x00000008
.L_38:


//--------------------- .nv.callgraph             --------------------------
	.section	.nv.callgraph,"",@"SHT_CUDA_CALLGRAPH"
	.align	4
	.sectionentsize	8
	.align		4
        /*0000*/ 	.word	0x00000000
	.align		4
        /*0004*/ 	.word	0xffffffff
	.align		4
        /*0008*/ 	.word	0x00000000
	.align		4
        /*000c*/ 	.word	0xfffffffe
	.align		4
        /*0010*/ 	.word	0x00000000
	.align		4
        /*0014*/ 	.word	0xfffffffd
	.align		4
        /*0018*/ 	.word	0x00000000
	.align		4
        /*001c*/ 	.word	0xfffffffc


//--------------------- .nv.constant4             --------------------------
	.section	.nv.constant4,"a",@progbits
	.align	8
	.align		8
.nv.constant4:
        /*0000*/ 	.dword	_ZN40_INTERNAL_cde72693_4_k_cu_cb6a176d_233814cuda3std3__45__cpo5beginE
	.align		8
        /*0008*/ 	.dword	_ZN40_INTERNAL_cde72693_4_k_cu_cb6a176d_233814cuda3std3__45__cpo3endE
	.align		8
        /*0010*/ 	.dword	_ZN40_INTERNAL_cde72693_4_k_cu_cb6a176d_233814cuda3std3__45__cpo6cbeginE
	.align		8
        /*0018*/ 	.dword	_ZN40_INTERNAL_cde72693_4_k_cu_cb6a176d_233814cuda3std3__45__cpo4cendE
	.align		8
        /*0020*/ 	.dword	_ZN40_INTERNAL_cde72693_4_k_cu_cb6a176d_233814cuda3std3__442_GLOBAL__N__cde72693_4_k_cu_cb6a176d_233816ignoreE
	.align		8
        /*0028*/ 	.dword	_ZN40_INTERNAL_cde72693_4_k_cu_cb6a176d_233814cuda3std3__419piecewise_constructE
	.align		8
        /*0030*/ 	.dword	_ZN40_INTERNAL_cde72693_4_k_cu_cb6a176d_233814cuda3std3__48in_placeE
	.align		8
        /*0038*/ 	.dword	_ZN40_INTERNAL_cde72693_4_k_cu_cb6a176d_233814cuda3std6ranges3__45__cpo4swapE
	.align		8
        /*0040*/ 	.dword	_ZN40_INTERNAL_cde72693_4_k_cu_cb6a176d_233814cuda3std6ranges3__45__cpo9iter_moveE
	.align		8
        /*0048*/ 	.dword	_ZN40_INTERNAL_cde72693_4_k_cu_cb6a176d_233814cute7productE
	.align		8
        /*0050*/ 	.dword	_ZN40_INTERNAL_cde72693_4_k_cu_cb6a176d_233814cute1_E


//--------------------- .text._ZN7cutlass13device_kernelINS_4gemm6kernel13GemmUniversalIN4cute5tupleIJiiiiEEENS1_10collective13CollectiveMmaINS1_37MainloopSm90TmaGmmaWarpSpecializedFP8ILi3ENS5_IJNS4_1CILi1EEESB_SB_EEENS1_35KernelTmaWarpSpecializedCooperativeEEENS5_IJNSA_ILi128EEESF_NSA_ILi32EEEEEENS_12float_e4m3_tENS5_IJlSB_lEEESI_SJ_NS4_8TiledMMAINS4_8MMA_AtomIJNS4_4SM904GMMA31MMA_64x128x32_F32E4M3E4M3_SS_TNILNSN_7ScaleInE1ELSP_1EEEEEENS4_6LayoutINS5_IJNSA_ILi2EEESB_SB_EEENS5_IJSB_NSA_ILi0EEESV_EEEEENS5_IJNS4_10UnderscoreESY_SY_EEEEENS4_13SM90_TMA_LOADENS4_14ComposedLayoutINS4_7SwizzleILi1ELi4ELi3EEENS4_18smem_ptr_flag_bitsILi8EEENSS_INS5_IJNSA_ILi8EEESG_EEENS5_IJSG_SB_EEEEEEEvNS4_8identityES11_S1B_vS1C_EENS_8epilogue10collective6detail29Sm90TmaWarpSpecializedAdapterINS1F_15DefaultEpilogueISI_SJ_SJ_NS1E_6thread17LinearCombinationISI_Li1EffLNS1J_9ScaleType4KindE0ELNS_15FloatRoundStyleE2ESI_EENS1_15EpilogueDefaultEEEEEvvEEEEvNT_6ParamsE --------------------------
	.section	.text._ZN7cutlass13device_kernelINS_4gemm6kernel13GemmUniversalIN4cute5tupleIJiiiiEEENS1_10collective13CollectiveMmaINS1_37MainloopSm90TmaGmmaWarpSpecializedFP8ILi3ENS5_IJNS4_1CILi1EEESB_SB_EEENS1_35KernelTmaWarpSpecializedCooperativeEEENS5_IJNSA_ILi128EEESF_NSA_ILi32EEEEEENS_12float_e4m3_tENS5_IJlSB_lEEESI_SJ_NS4_8TiledMMAINS4_8MMA_AtomIJNS4_4SM904GMMA31MMA_64x128x32_F32E4M3E4M3_SS_TNILNSN_7ScaleInE1ELSP_1EEEEEENS4_6LayoutINS5_IJNSA_ILi2EEESB_SB_EEENS5_IJSB_NSA_ILi0EEESV_EEEEENS5_IJNS4_10UnderscoreESY_SY_EEEEENS4_13SM90_TMA_LOADENS4_14ComposedLayoutINS4_7SwizzleILi1ELi4ELi3EEENS4_18smem_ptr_flag_bitsILi8EEENSS_INS5_IJNSA_ILi8EEESG_EEENS5_IJSG_SB_EEEEEEEvNS4_8identityES11_S1B_vS1C_EENS_8epilogue10collective6detail29Sm90TmaWarpSpecializedAdapterINS1F_15DefaultEpilogueISI_SJ_SJ_NS1E_6thread17LinearCombinationISI_Li1EffLNS1J_9ScaleType4KindE0ELNS_15FloatRoundStyleE2ESI_EENS1_15EpilogueDefaultEEEEEvvEEEEvNT_6ParamsE,"ax",@progbits
	.align	128
.text._ZN7cutlass13device_kernelINS_4gemm6kernel13GemmUniversalIN4cute5tupleIJiiiiEEENS1_10collective13CollectiveMmaINS1_37MainloopSm90TmaGmmaWarpSpecializedFP8ILi3ENS5_IJNS4_1CILi1EEESB_SB_EEENS1_35KernelTmaWarpSpecializedCooperativeEEENS5_IJNSA_ILi128EEESF_NSA_ILi32EEEEEENS_12float_e4m3_tENS5_IJlSB_lEEESI_SJ_NS4_8TiledMMAINS4_8MMA_AtomIJNS4_4SM904GMMA31MMA_64x128x32_F32E4M3E4M3_SS_TNILNSN_7ScaleInE1ELSP_1EEEEEENS4_6LayoutINS5_IJNSA_ILi2EEESB_SB_EEENS5_IJSB_NSA_ILi0EEESV_EEEEENS5_IJNS4_10UnderscoreESY_SY_EEEEENS4_13SM90_TMA_LOADENS4_14ComposedLayoutINS4_7SwizzleILi1ELi4ELi3EEENS4_18smem_ptr_flag_bitsILi8EEENSS_INS5_IJNSA_ILi8EEESG_EEENS5_IJSG_SB_EEEEEEEvNS4_8identityES11_S1B_vS1C_EENS_8epilogue10collective6detail29Sm90TmaWarpSpecializedAdapterINS1F_15DefaultEpilogueISI_SJ_SJ_NS1E_6thread17LinearCombinationISI_Li1EffLNS1J_9ScaleType4KindE0ELNS_15FloatRoundStyleE2ESI_EENS1_15EpilogueDefaultEEEEEvvEEEEvNT_6ParamsE:
        .type           _ZN7cutlass13device_kernelINS_4gemm6kernel13GemmUniversalIN4cute5tupleIJiiiiEEENS1_10collective13CollectiveMmaINS1_37MainloopSm90TmaGmmaWarpSpecializedFP8ILi3ENS5_IJNS4_1CILi1EEESB_SB_EEENS1_35KernelTmaWarpSpecializedCooperativeEEENS5_IJNSA_ILi128EEESF_NSA_ILi32EEEEEENS_12float_e4m3_tENS5_IJlSB_lEEESI_SJ_NS4_8TiledMMAINS4_8MMA_AtomIJNS4_4SM904GMMA31MMA_64x128x32_F32E4M3E4M3_SS_TNILNSN_7ScaleInE1ELSP_1EEEEEENS4_6LayoutINS5_IJNSA_ILi2EEESB_SB_EEENS5_IJSB_NSA_ILi0EEESV_EEEEENS5_IJNS4_10UnderscoreESY_SY_EEEEENS4_13SM90_TMA_LOADENS4_14ComposedLayoutINS4_7SwizzleILi1ELi4ELi3EEENS4_18smem_ptr_flag_bitsILi8EEENSS_INS5_IJNSA_ILi8EEESG_EEENS5_IJSG_SB_EEEEEEEvNS4_8identityES11_S1B_vS1C_EENS_8epilogue10collective6detail29Sm90TmaWarpSpecializedAdapterINS1F_15DefaultEpilogueISI_SJ_SJ_NS1E_6thread17LinearCombinationISI_Li1EffLNS1J_9ScaleType4KindE0ELNS_15FloatRoundStyleE2ESI_EENS1_15EpilogueDefaultEEEEEvvEEEEvNT_6ParamsE,@function
        .size           _ZN7cutlass13device_kernelINS_4gemm6kernel13GemmUniversalIN4cute5tupleIJiiiiEEENS1_10collective13CollectiveMmaINS1_37MainloopSm90TmaGmmaWarpSpecializedFP8ILi3ENS5_IJNS4_1CILi1EEESB_SB_EEENS1_35KernelTmaWarpSpecializedCooperativeEEENS5_IJNSA_ILi128EEESF_NSA_ILi32EEEEEENS_12float_e4m3_tENS5_IJlSB_lEEESI_SJ_NS4_8TiledMMAINS4_8MMA_AtomIJNS4_4SM904GMMA31MMA_64x128x32_F32E4M3E4M3_SS_TNILNSN_7ScaleInE1ELSP_1EEEEEENS4_6LayoutINS5_IJNSA_ILi2EEESB_SB_EEENS5_IJSB_NSA_ILi0EEESV_EEEEENS5_IJNS4_10UnderscoreESY_SY_EEEEENS4_13SM90_TMA_LOADENS4_14ComposedLayoutINS4_7SwizzleILi1ELi4ELi3EEENS4_18smem_ptr_flag_bitsILi8EEENSS_INS5_IJNSA_ILi8EEESG_EEENS5_IJSG_SB_EEEEEEEvNS4_8identityES11_S1B_vS1C_EENS_8epilogue10collective6detail29Sm90TmaWarpSpecializedAdapterINS1F_15DefaultEpilogueISI_SJ_SJ_NS1E_6thread17LinearCombinationISI_Li1EffLNS1J_9ScaleType4KindE0ELNS_15FloatRoundStyleE2ESI_EENS1_15EpilogueDefaultEEEEEvvEEEEvNT_6ParamsE,(.L_x_199 - _ZN7cutlass13device_kernelINS_4gemm6kernel13GemmUniversalIN4cute5tupleIJiiiiEEENS1_10collective13CollectiveMmaINS1_37MainloopSm90TmaGmmaWarpSpecializedFP8ILi3ENS5_IJNS4_1CILi1EEESB_SB_EEENS1_35KernelTmaWarpSpecializedCooperativeEEENS5_IJNSA_ILi128EEESF_NSA_ILi32EEEEEENS_12float_e4m3_tENS5_IJlSB_lEEESI_SJ_NS4_8TiledMMAINS4_8MMA_AtomIJNS4_4SM904GMMA31MMA_64x128x32_F32E4M3E4M3_SS_TNILNSN_7ScaleInE1ELSP_1EEEEEENS4_6LayoutINS5_IJNSA_ILi2EEESB_SB_EEENS5_IJSB_NSA_ILi0EEESV_EEEEENS5_IJNS4_10UnderscoreESY_SY_EEEEENS4_13SM90_TMA_LOADENS4_14ComposedLayoutINS4_7SwizzleILi1ELi4ELi3EEENS4_18smem_ptr_flag_bitsILi8EEENSS_INS5_IJNSA_ILi8EEESG_EEENS5_IJSG_SB_EEEEEEEvNS4_8identityES11_S1B_vS1C_EENS_8epilogue10collective6detail29Sm90TmaWarpSpecializedAdapterINS1F_15DefaultEpilogueISI_SJ_SJ_NS1E_6thread17LinearCombinationISI_Li1EffLNS1J_9ScaleType4KindE0ELNS_15FloatRoundStyleE2ESI_EENS1_15EpilogueDefaultEEEEEvvEEEEvNT_6ParamsE)
        .other          _ZN7cutlass13device_kernelINS_4gemm6kernel13GemmUniversalIN4cute5tupleIJiiiiEEENS1_10collective13CollectiveMmaINS1_37MainloopSm90TmaGmmaWarpSpecializedFP8ILi3ENS5_IJNS4_1CILi1EEESB_SB_EEENS1_35KernelTmaWarpSpecializedCooperativeEEENS5_IJNSA_ILi128EEESF_NSA_ILi32EEEEEENS_12float_e4m3_tENS5_IJlSB_lEEESI_SJ_NS4_8TiledMMAINS4_8MMA_AtomIJNS4_4SM904GMMA31MMA_64x128x32_F32E4M3E4M3_SS_TNILNSN_7ScaleInE1ELSP_1EEEEEENS4_6LayoutINS5_IJNSA_ILi2EEESB_SB_EEENS5_IJSB_NSA_ILi0EEESV_EEEEENS5_IJNS4_10UnderscoreESY_SY_EEEEENS4_13SM90_TMA_LOADENS4_14ComposedLayoutINS4_7SwizzleILi1ELi4ELi3EEENS4_18smem_ptr_flag_bitsILi8EEENSS_INS5_IJNSA_ILi8EEESG_EEENS5_IJSG_SB_EEEEEEEvNS4_8identityES11_S1B_vS1C_EENS_8epilogue10collective6detail29Sm90TmaWarpSpecializedAdapterINS1F_15DefaultEpilogueISI_SJ_SJ_NS1E_6thread17LinearCombinationISI_Li1EffLNS1J_9ScaleType4KindE0ELNS_15FloatRoundStyleE2ESI_EENS1_15EpilogueDefaultEEEEEvvEEEEvNT_6ParamsE,@"STO_CUDA_ENTRY STV_DEFAULT"
_ZN7cutlass13device_kernelINS_4gemm6kernel13GemmUniversalIN4cute5tupleIJiiiiEEENS1_10collective13CollectiveMmaINS1_37MainloopSm90TmaGmmaWarpSpecializedFP8ILi3ENS5_IJNS4_1CILi1EEESB_SB_EEENS1_35KernelTmaWarpSpecializedCooperativeEEENS5_IJNSA_ILi128EEESF_NSA_ILi32EEEEEENS_12float_e4m3_tENS5_IJlSB_lEEESI_SJ_NS4_8TiledMMAINS4_8MMA_AtomIJNS4_4SM904GMMA31MMA_64x128x32_F32E4M3E4M3_SS_TNILNSN_7ScaleInE1ELSP_1EEEEEENS4_6LayoutINS5_IJNSA_ILi2EEESB_SB_EEENS5_IJSB_NSA_ILi0EEESV_EEEEENS5_IJNS4_10UnderscoreESY_SY_EEEEENS4_13SM90_TMA_LOADENS4_14ComposedLayoutINS4_7SwizzleILi1ELi4ELi3EEENS4_18smem_ptr_flag_bitsILi8EEENSS_INS5_IJNSA_ILi8EEESG_EEENS5_IJSG_SB_EEEEEEEvNS4_8identityES11_S1B_vS1C_EENS_8epilogue10collective6detail29Sm90TmaWarpSpecializedAdapterINS1F_15DefaultEpilogueISI_SJ_SJ_NS1E_6thread17LinearCombinationISI_Li1EffLNS1J_9ScaleType4KindE0ELNS_15FloatRoundStyleE2ESI_EENS1_15EpilogueDefaultEEEEEvvEEEEvNT_6ParamsE:
[----:B------:R-:W-:Y:S01]  /*0000*/  LDC R1, c[0x0][0x28] ;  /* 0x00000a00ff017b82 */ /* 0x000fe20000000800 */
[----:B------:R-:W0:Y:S01]  /*0010*/  S2R R0, SR_TID.X ;  /* 0x0000000000007919 */ /* 0x000e220000002100 */
[----:B------:R-:W-:Y:S01]  /*0020*/  ELECT P0, URZ, PT ;  /* 0x00000000003f782f */ /* 0x000fe20003800000 */
[----:B------:R-:W-:Y:S01]  /*0030*/  BSSY B0, `(.L_x_0) ;  /* 0x000000f000007945 */ /* 0x000fe20003800000 */
[--C-:B0-----:R-:W-:Y:S02]  /*0040*/  SHF.R.U32.HI R2, RZ, 0x5, R0.reuse ;  /* 0x00000005ff027819 */ /* 0x101fe40000011600 */
[----:B------:R-:W-:-:S03]  /*0050*/  SHF.R.U32.HI R3, RZ, 0x7, R0 ;  /* 0x00000007ff037819 */ /* 0x000fc60000011600 */
[----:B------:R-:W0:Y:S04]  /*0060*/  SHFL.IDX PT, R5, R2, RZ, 0x1f ;  /* 0x00001fff02057589 */ /* 0x000e2800000e0000 */
[----:B------:R1:W2:Y:S01]  /*0070*/  SHFL.IDX PT, R6, R3, RZ, 0x1f ;  /* 0x00001fff03067589 */ /* 0x0002a200000e0000 */
[----:B0-----:R-:W-:-:S13]  /*0080*/  ISETP.NE.OR P0, PT, R5, RZ, !P0 ;  /* 0x000000ff0500720c */ /* 0x001fda0004705670 */
[----:B-12---:R-:W-:Y:S05]  /*0090*/  @P0 BRA `(.L_x_1) ;  /* 0x0000000000200947 */ /* 0x006fea0003800000 */
[----:B------:R-:W-:Y:S02]  /*00a0*/  ULDC.64 UR4, c[0x0][0x198] ;  /* 0x0000660000047ab9 */ /* 0x000fe40000000a00 */
[----:B------:R-:W-:Y:S02]  /*00b0*/  UIADD3 UR6, UP0, UR4, 0xf0, URZ ;  /* 0x000000f004067890 */ /* 0x000fe4000ff1e03f */
[----:B------:R-:W-:Y:S02]  /*00c0*/  UIADD3 UR4, UP1, UR4, 0x1f0, URZ ;  /* 0x000001f004047890 */ /* 0x000fe4000ff3e03f */
[----:B------:R-:W-:Y:S02]  /*00d0*/  UIADD3.X UR7, URZ, UR5, URZ, UP0, !UPT ;  /* 0x000000053f077290 */ /* 0x000fe400087fe43f */
[----:B------:R-:W-:-:S07]  /*00e0*/  UIADD3.X UR5, URZ, UR5, URZ, UP1, !UPT ;  /* 0x000000053f057290 */ /* 0x000fce0008ffe43f */
[----:B------:R0:W-:Y:S02]  /*00f0*/  UTMACCTL.PF [UR6] ;  /* 0x00000000060079b9 */ /* 0x0001e40008040000 */
[----:B------:R0:W-:Y:S02]  /*0100*/  UTMACCTL.PF [UR4] ;  /* 0x00000000040079b9 */ /* 0x0001e40008040000 */
[----:B0-----:R-:W-:Y:S01]  /*0110*/  NOP ;  /* 0x0000000000007918 */ /* 0x001fe20000000000 */
.L_x_1:
[----:B------:R-:W-:Y:S05]  /*0120*/  BSYNC B0 ;  /* 0x0000000000007941 */ /* 0x000fea0003800000 */
.L_x_0:
[----:B------:R-:W0:Y:S02]  /*0130*/  SHFL.IDX PT, R3, R2, RZ, 0x1f ;  /* 0x00001fff02037589 */ /* 0x000e2400000e0000 */
[----:B0-----:R-:W-:-:S13]  /*0140*/  ISETP.NE.AND P0, PT, R3, RZ, PT ;  /* 0x000000ff0300720c */ /* 0x001fda0003f05270 */
[----:B------:R-:W-:Y:S05]  /*0150*/  @P0 BRA `(.L_x_2) ;  /* 0x0000000000500947 */ /* 0x000fea0003800000 */
[----:B------:R-:W0:Y:S01]  /*0160*/  S2UR UR8, SR_CgaCtaId ;  /* 0x00000000000879c3 */ /* 0x000e220000008800 */
[----:B------:R-:W-:Y:S01]  /*0170*/  UMOV UR4, 0x400 ;  /* 0x0000040000047882 */ /* 0x000fe20000000000 */
[----:B------:R-:W-:Y:S01]  /*0180*/  UMOV UR5, 0x1 ;  /* 0x0000000100057882 */ /* 0x000fe20000000000 */
[----:B------:R-:W-:Y:S01]  /*0190*/  UMOV UR6, 0x100 ;  /* 0x0000010000067882 */ /* 0x000fe20000000000 */
[----:B------:R-:W-:Y:S01]  /*01a0*/  ELECT P0, URZ, PT ;  /* 0x00000000003f782f */ /* 0x000fe20003800000 */
[----:B------:R-:W-:-:S04]  /*01b0*/  UIADD3 UR6, -UR6, 0x100000, URZ ;  /* 0x0010000006067890 */ /* 0x000fc8000fffe13f */
[----:B------:R-:W-:Y:S02]  /*01c0*/  USHF.L.U32 UR7, UR6, 0xb, URZ ;  /* 0x0000000b06077899 */ /* 0x000fe4000800063f */
[----:B------:R-:W-:Y:S02]  /*01d0*/  USHF.L.U32 UR6, UR6, 0x1, URZ ;  /* 0x0000000106067899 */ /* 0x000fe4000800063f */
[----:B0-----:R-:W-:Y:S02]  /*01e0*/  ULEA UR8, UR8, UR4, 0x18 ;  /* 0x0000000408087291 */ /* 0x001fe4000f8ec03f */
[----:B------:R-:W-:-:S04]  /*01f0*/  UIADD3 UR4, -UR5, 0x100000, URZ ;  /* 0x0010000005047890 */ /* 0x000fc8000fffe13f */
[----:B------:R-:W-:Y:S02]  /*0200*/  USHF.L.U32 UR5, UR4, 0xb, URZ ;  /* 0x0000000b04057899 */ /* 0x000fe4000800063f */
[----:B------:R-:W-:Y:S01]  /*0210*/  USHF.L.U32 UR4, UR4, 0x1, URZ ;  /* 0x0000000104047899 */ /* 0x000fe2000800063f */
[----:B------:R-:W0:Y:S11]  /*0220*/  FENCE.VIEW.ASYNC.S ;  /* 0x00000000000073c6 */ /* 0x000e360000000000 */
[----:B0-----:R0:W1:Y:S01]  /*0230*/  SYNCS.EXCH.64 URZ, [UR8], UR4 ;  /* 0x00000004083f75b2 */ /* 0x0010620008000100 */
[----:B------:R0:W2:Y:S01]  /*0240*/  SYNCS.EXCH.64 URZ, [UR8+0x18], UR6 ;  /* 0x00001806083f75b2 */ /* 0x0000a20008000100 */
[----:B------:R0:W3:Y:S01]  /*0250*/  SYNCS.EXCH.64 URZ, [UR8+0x8], UR4 ;  /* 0x00000804083f75b2 */ /* 0x0000e20008000100 */
[----:B------:R0:W4:Y:S01]  /*0260*/  SYNCS.EXCH.64 URZ, [UR8+0x20], UR6 ;  /* 0x00002006083f75b2 */ /* 0x0001220008000100 */
[----:B------:R0:W0:Y:S01]  /*0270*/  SYNCS.EXCH.64 URZ, [UR8+0x10], UR4 ;  /* 0x00001004083f75b2 */ /* 0x0000220008000100 */
[----:B------:R0:W0:Y:S01]  /*0280*/  SYNCS.EXCH.64 URZ, [UR8+0x28], UR6 ;  /* 0x00002806083f75b2 */ /* 0x0000220008000100 */
[----:B------:R-:W-:Y:S01]  /*0290*/  NOP ;  /* 0x0000000000007918 */ /* 0x000fe20000000000 */
.L_x_2:
[----:B------:R-:W5:Y:S01]  /*02a0*/  SHFL.IDX PT, R2, R2, RZ, 0x1f ;  /* 0x00001fff02027589 */ /* 0x000f6200000e0000 */
[----:B------:R-:W1:Y:S01]  /*02b0*/  LDC R3, c[0x0][0x65c] ;  /* 0x00019700ff037b82 */ /* 0x000e620000000800 */
[----:B------:R-:W-:Y:S02]  /*02c0*/  ELECT P0, URZ, PT ;  /* 0x00000000003f782f */ /* 0x000fe40003800000 */
[----:B------:R-:W-:Y:S01]  /*02d0*/  SHF.R.S32.HI R4, RZ, 0x1f, R5 ;  /* 0x0000001fff047819 */ /* 0x000fe20000011405 */
[----:B------:R-:W2:Y:S01]  /*02e0*/  S2R R10, SR_CTAID.Y ;  /* 0x00000000000a7919 */ /* 0x000ea20000002600 */
[----:B0-----:R-:W-:Y:S01]  /*02f0*/  UMOV UR4, 0x20 ;  /* 0x0000002000047882 */ /* 0x001fe20000000000 */
[C---:B------:R-:W-:Y:S01]  /*0300*/  ISETP.NE.AND P3, PT, R6.reuse, RZ, PT ;  /* 0x000000ff0600720c */ /* 0x040fe20003f65270 */
[----:B------:R-:W-:Y:S01]  /*0310*/  VIADD R11, R6, 0xffffffff ;  /* 0xffffffff060b7836 */ /* 0x000fe20000000000 */
[----:B------:R-:W0:Y:S01]  /*0320*/  S2R R8, SR_CTAID.X ;  /* 0x0000000000087919 */ /* 0x000e220000002500 */
[----:B------:R-:W-:Y:S01]  /*0330*/  LEA.HI R4, R4, R5, RZ, 0x2 ;  /* 0x0000000504047211 */ /* 0x000fe200078f10ff */
[----:B------:R-:W-:Y:S01]  /*0340*/  NOP ;  /* 0x0000000000007918 */ /* 0x000fe20000000000 */
[----:B------:R-:W-:Y:S01]  /*0350*/  NOP ;  /* 0x0000000000007918 */ /* 0x000fe20000000000 */
[----:B------:R-:W-:-:S02]  /*0360*/  ISETP.GE.U32.AND P1, PT, R11, 0x2, PT ;  /* 0x000000020b00780c */ /* 0x000fc40003f26070 */
[----:B------:R-:W-:-:S05]  /*0370*/  LOP3.LUT R4, R4, 0xfffffffc, RZ, 0xc0, !PT ;  /* 0xfffffffc04047812 */ /* 0x000fca00078ec0ff */
[----:B------:R-:W-:Y:S01]  /*0380*/  IMAD.IADD R5, R5, 0x1, -R4 ;  /* 0x0000000105057824 */ /* 0x000fe200078e0a04 */
[----:B-----5:R-:W-:Y:S02]  /*0390*/  ISETP.NE.OR P0, PT, R2, RZ, !P0 ;  /* 0x000000ff0200720c */ /* 0x020fe40004705670 */
[----:B-1----:R-:W-:-:S11]  /*03a0*/  ISETP.NE.AND P2, PT, R3, 0x1, PT ;  /* 0x000000010300780c */ /* 0x002fd60003f45270 */
[----:B------:R-:W-:Y:S01]  /*03b0*/  VOTEU.ALL UP0, P0 ;  /* 0x00000000003f7886 */ /* 0x000fe20000000000 */
[----:B------:R-:W-:Y:S01]  /*03c0*/  VOTEU.ALL UP1, P0 ;  /* 0x00000000003f7886 */ /* 0x000fe20000020000 */
[----:B------:R-:W0:Y:S01]  /*03d0*/  @P2 LDC R9, c[0x0][0x10] ;  /* 0x00000400ff092b82 */ /* 0x000e220000000800 */
[----:B--2---:R-:W-:Y:S02]  /*03e0*/  @P2 IMAD.MOV.U32 R2, RZ, RZ, R10 ;  /* 0x000000ffff022224 */ /* 0x004fe400078e000a */
[----:B------:R-:W-:Y:S01]  /*03f0*/  @!UP0 UMOV UR6, 0x400 ;  /* 0x0000040000068882 */ /* 0x000fe20000000000 */
[----:B------:R-:W-:-:S04]  /*0400*/  @!UP0 UIADD3 UR4, -UR4, 0x100000, URZ ;  /* 0x0010000004048890 */ /* 0x000fc8000fffe13f */
[----:B------:R-:W-:Y:S02]  /*0410*/  @!UP0 USHF.L.U32 UR5, UR4, 0xb, URZ ;  /* 0x0000000b04058899 */ /* 0x000fe4000800063f */
[----:B------:R-:W-:Y:S01]  /*0420*/  @!UP0 USHF.L.U32 UR4, UR4, 0x1, URZ ;  /* 0x0000000104048899 */ /* 0x000fe2000800063f */
[----:B------:R-:W-:Y:S02]  /*0430*/  @P2 IMAD.MOV.U32 R3, RZ, RZ, RZ ;  /* 0x000000ffff032224 */ /* 0x000fe400078e00ff */
[----:B------:R-:W-:Y:S01]  /*0440*/  @P2 IMAD.MOV.U32 R13, RZ, RZ, RZ ;  /* 0x000000ffff0d2224 */ /* 0x000fe200078e00ff */
[----:B------:R-:W1:Y:S08]  /*0450*/  @!UP0 S2UR UR7, SR_CgaCtaId ;  /* 0x00000000000789c3 */ /* 0x000e700000008800 */
[----:B------:R-:W2:Y:S01]  /*0460*/  @!P2 LDC R7, c[0x0][0xc] ;  /* 0x00000300ff07ab82 */ /* 0x000ea20000000800 */
[----:B0-----:R-:W-:-:S04]  /*0470*/  @P2 IMAD.WIDE.U32 R2, R8, R9, R2 ;  /* 0x0000000908022225 */ /* 0x001fc800078e0002 */
[----:B------:R-:W-:Y:S02]  /*0480*/  IMAD.MOV.U32 R9, RZ, RZ, RZ ;  /* 0x000000ffff097224 */ /* 0x000fe400078e00ff */
[----:B------:R-:W-:Y:S01]  /*0490*/  @P2 IMAD.IADD R3, R3, 0x1, R13 ;  /* 0x0000000103032824 */ /* 0x000fe200078e020d */
[----:B-1----:R-:W-:Y:S01]  /*04a0*/  @!UP0 ULEA UR6, UR7, UR6, 0x18 ;  /* 0x0000000607068291 */ /* 0x002fe2000f8ec03f */
[----:B------:R-:W-:Y:S01]  /*04b0*/  VOTEU.ALL UP0, P0 ;  /* 0x00000000003f7886 */ /* 0x000fe20000000000 */
[----:B------:R-:W-:-:S04]  /*04c0*/  ISETP.NE.AND P0, PT, R5, 0x3, PT ;  /* 0x000000030500780c */ /* 0x000fc80003f05270 */
[----:B------:R-:W-:-:S04]  /*04d0*/  ISETP.EQ.OR P0, PT, R5, RZ, !P0 ;  /* 0x000000ff0500720c */ /* 0x000fc80004702670 */
[----:B------:R-:W-:Y:S01]  /*04e0*/  ISETP.EQ.AND P0, PT, R6, RZ, P0 ;  /* 0x000000ff0600720c */ /* 0x000fe20000702270 */
[----:B------:R-:W0:Y:S02]  /*04f0*/  FENCE.VIEW.ASYNC.S ;  /* 0x00000000000073c6 */ /* 0x000e240000000000 */
[----:B0-----:R0:W3:Y:S01]  /*0500*/  @!UP0 SYNCS.EXCH.64 URZ, [UR6+0x40], UR4 ;  /* 0x00004004063f85b2 */ /* 0x0010e20008000100 */
[----:B--2---:R-:W-:Y:S01]  /*0510*/  @!P2 IMAD.WIDE.U32 R6, R7, R10, R8 ;  /* 0x0000000a0706a225 */ /* 0x004fe200078e0008 */
[----:B------:R-:W-:-:S03]  /*0520*/  SEL R4, RZ, 0x1, !P0 ;  /* 0x00000001ff047807 */ /* 0x000fc60004000000 */
[----:B------:R-:W-:Y:S02]  /*0530*/  @!P2 IMAD.MOV.U32 R2, RZ, RZ, R6 ;  /* 0x000000ffff02a224 */ /* 0x000fe400078e0006 */
[----:B------:R-:W-:Y:S01]  /*0540*/  @!P2 IMAD.MOV.U32 R3, RZ, RZ, R7 ;  /* 0x000000ffff03a224 */ /* 0x000fe200078e0007 */
[----:B------:R-:W-:Y:S01]  /*0550*/  SEL R4, R4, 0x2, P1 ;  /* 0x0000000204047807 */ /* 0x000fe20000800000 */
[----:B------:R0:W3:Y:S01]  /*0560*/  @!UP1 SYNCS.EXCH.64 URZ, [UR6+0x48], UR4 ;  /* 0x00004804063f95b2 */ /* 0x0000e20008000100 */
[----:B------:R-:W-:Y:S01]  /*0570*/  NOP ;  /* 0x0000000000007918 */ /* 0x000fe20000000000 */
[----:B---34-:R-:W-:Y:S06]  /*0580*/  BAR.SYNC.DEFER_BLOCKING 0x0 ;  /* 0x0000000000007b1d */ /* 0x018fec0000010000 */
[----:B------:R-:W-:Y:S05]  /*0590*/  @!P3 BRA `(.L_x_3) ;  /* 0x000000740034b947 */ /* 0x000fea0003800000 */
[----:B------:R-:W-:-:S13]  /*05a0*/  ISETP.GT.U32.AND P0, PT, R11, 0x1, PT ;  /* 0x000000010b00780c */ /* 0x000fda0003f04070 */
[----:B0-----:R-:W-:Y:S05]  /*05b0*/  @P0 EXIT ;  /* 0x000000000000094d */ /* 0x001fea0003800000 */
[----:B------:R-:W-:Y:S01]  /*05c0*/  ULDC.64 UR4, c[0x0][0x650] ;  /* 0x0001940000047ab9 */ /* 0x000fe20000000a00 */
[----:B------:R-:W-:Y:S01]  /*05d0*/  PRMT R12, RZ, 0x7610, R12 ;  /* 0x00007610ff0c7816 */ /* 0x000fe2000000000c */
[----:B------:R-:W-:Y:S01]  /*05e0*/  IMAD.MOV.U32 R6, RZ, RZ, -0x1 ;  /* 0xffffffffff067424 */ /* 0x000fe200078e00ff */
[----:B------:R-:W-:Y:S01]  /*05f0*/  ISETP.GE.U32.AND P0, PT, R2, UR4, PT ;  /* 0x0000000402007c0c */ /* 0x000fe2000bf06070 */
[----:B------:R-:W-:Y:S02]  /*0600*/  IMAD.MOV.U32 R7, RZ, RZ, -0x1 ;  /* 0xffffffffff077424 */ /* 0x000fe400078e00ff */
[----:B------:R-:W-:Y:S01]  /*0610*/  IMAD.MOV.U32 R5, RZ, RZ, -0x1 ;  /* 0xffffffffff057424 */ /* 0x000fe200078e00ff */
[----:B------:R-:W-:-:S13]  /*0620*/  ISETP.GE.U32.AND.EX P0, PT, R3, UR5, PT, P0 ;  /* 0x0000000503007c0c */ /* 0x000fda000bf06100 */
[----:B------:R-:W-:Y:S05]  /*0630*/  @P0 BRA `(.L_x_4) ;  /* 0x00000004005c0947 */ /* 0x000fea0003800000 */
[----:B------:R-:W0:Y:S01]  /*0640*/  LDC.64 R16, c[0x0][0x628] ;  /* 0x00018a00ff107b82 */ /* 0x000e220000000a00 */
[----:B------:R-:W-:Y:S02]  /*0650*/  IMAD.MOV.U32 R6, RZ, RZ, R2 ;  /* 0x000000ffff067224 */ /* 0x000fe400078e0002 */
[----:B------:R-:W-:-:S05]  /*0660*/  IMAD.MOV.U32 R7, RZ, RZ, R3 ;  /* 0x000000ffff077224 */ /* 0x000fca00078e0003 */
[----:B------:R-:W1:Y:S08]  /*0670*/  LDC R18, c[0x0][0x630] ;  /* 0x00018c00ff127b82 */ /* 0x000e700000000800 */
[----:B------:R-:W2:Y:S01]  /*0680*/  LDC.64 R20, c[0x0][0x620] ;  /* 0x00018800ff147b82 */ /* 0x000ea20000000a00 */
[----:B0-----:R-:W-:-:S04]  /*0690*/  ISETP.NE.U32.AND P0, PT, R16, RZ, PT ;  /* 0x000000ff1000720c */ /* 0x001fc80003f05070 */
[----:B------:R-:W-:-:S13]  /*06a0*/  ISETP.NE.AND.EX P0, PT, R17, RZ, PT, P0 ;  /* 0x000000ff1100720c */ /* 0x000fda0003f05300 */
[----:B-12---:R-:W-:Y:S05]  /*06b0*/  @!P0 BRA `(.L_x_5) ;  /* 0x0000000000288947 */ /* 0x006fea0003800000 */
[----:B------:R-:W0:Y:S02]  /*06c0*/  LDC R5, c[0x0][0x634] ;  /* 0x00018d00ff057b82 */ /* 0x000e240000000800 */
[----:B0-----:R-:W-:-:S05]  /*06d0*/  IADD3 R5, P0, R2, R5, RZ ;  /* 0x0000000502057210 */ /* 0x001fca0007f1e0ff */
[----:B------:R-:W-:-:S04]  /*06e0*/  IMAD.X R11, RZ, RZ, R3, P0 ;  /* 0x000000ffff0b7224 */ /* 0x000fc800000e0603 */
[----:B------:R-:W-:-:S04]  /*06f0*/  IMAD.WIDE.U32 R6, R11, R16, RZ ;  /* 0x000000100b067225 */ /* 0x000fc800078e00ff */
[----:B------:R-:W-:-:S04]  /*0700*/  IMAD.WIDE.U32 R12, P0, R5, R17, R6 ;  /* 0x00000011050c7225 */ /* 0x000fc80007800006 */
[----:B------:R-:W-:-:S04]  /*0710*/  IMAD.WIDE.U32 R6, R5, R16, RZ ;  /* 0x0000001005067225 */ /* 0x000fc800078e00ff */
[----:B------:R-:W-:Y:S01]  /*0720*/  IMAD.X R15, RZ, RZ, RZ, P0 ;  /* 0x000000ffff0f7224 */ /* 0x000fe200000e06ff */
[----:B------:R-:W-:Y:S01]  /*0730*/  IADD3 RZ, P0, R7, R12, RZ ;  /* 0x0000000c07ff7210 */ /* 0x000fe20007f1e0ff */
[----:B------:R-:W-:-:S04]  /*0740*/  IMAD.MOV.U32 R14, RZ, RZ, R13 ;  /* 0x000000ffff0e7224 */ /* 0x000fc800078e000d */
[----:B------:R-:W-:-:S08]  /*0750*/  IMAD.WIDE.U32.X R6, R11, R17, R14, P0 ;  /* 0x000000110b067225 */ /* 0x000fd000000e040e */
.L_x_5:
[--C-:B------:R-:W-:Y:S01]  /*0760*/  SHF.R.U64 R26, R6, R18, R7.reuse ;  /* 0x00000012061a7219 */ /* 0x100fe20000001207 */
[----:B------:R-:W0:Y:S01]  /*0770*/  LDC.64 R22, c[0x0][0x640] ;  /* 0x00019000ff167b82 */ /* 0x000e220000000a00 */
[----:B------:R-:W-:Y:S01]  /*0780*/  I2FP.F32.U32 R5, R8 ;  /* 0x0000000800057245 */ /* 0x000fe20000201000 */
[----:B------:R-:W-:Y:S01]  /*0790*/  ULDC UR4, c[0x0][0x150] ;  /* 0x0000540000047ab9 */ /* 0x000fe20000000800 */
[----:B------:R-:W-:Y:S02]  /*07a0*/  SHF.R.U32.HI R6, RZ, R18, R7 ;  /* 0x00000012ff067219 */ /* 0x000fe40000011607 */
[----:B------:R-:W-:Y:S01]  /*07b0*/  IADD3 R11, P0, RZ, -R26, RZ ;  /* 0x8000001aff0b7210 */ /* 0x000fe20007f1e0ff */
[----:B------:R-:W-:Y:S01]  /*07c0*/  FMUL R5, R5, UR4 ;  /* 0x0000000405057c20 */ /* 0x000fe20008400000 */
[----:B------:R-:W-:Y:S01]  /*07d0*/  ULDC UR4, c[0x0][0x154] ;  /* 0x0000550000047ab9 */ /* 0x000fe20000000800 */
[----:B------:R-:W1:Y:S02]  /*07e0*/  LDC R14, c[0x0][0x618] ;  /* 0x00018600ff0e7b82 */ /* 0x000e640000000800 */
[----:B------:R-:W-:-:S02]  /*07f0*/  IMAD.X R13, RZ, RZ, ~R6, P0 ;  /* 0x000000ffff0d7224 */ /* 0x000fc400000e0e06 */
[----:B------:R-:W2:Y:S01]  /*0800*/  F2I.U32.TRUNC.NTZ R5, R5 ;  /* 0x0000000500057305 */ /* 0x000ea2000020f000 */
[----:B------:R-:W-:-:S03]  /*0810*/  IMAD.WIDE.U32 R6, R11, R20, R2 ;  /* 0x000000140b067225 */ /* 0x000fc600078e0002 */
[----:B------:R-:W3:Y:S01]  /*0820*/  LDC R9, c[0x0][0x144] ;  /* 0x00005100ff097b82 */ /* 0x000ee20000000800 */
[----:B------:R-:W-:-:S04]  /*0830*/  IMAD R12, R13, R20, RZ ;  /* 0x000000140d0c7224 */ /* 0x000fc800078e02ff */
[----:B------:R-:W-:Y:S02]  /*0840*/  IMAD R11, R11, R21, R12 ;  /* 0x000000150b0b7224 */ /* 0x000fe400078e020c */
[----:B------:R-:W-:Y:S01]  /*0850*/  IMAD.MOV.U32 R12, RZ, RZ, 0x1 ;  /* 0x00000001ff0c7424 */ /* 0x000fe200078e00ff */
[----:B------:R-:W4:Y:S01]  /*0860*/  LDC R18, c[0x0][0x608] ;  /* 0x00018200ff127b82 */ /* 0x000f220000000800 */
[----:B------:R-:W-:Y:S01]  /*0870*/  IMAD.IADD R11, R7, 0x1, R11 ;  /* 0x00000001070b7824 */ /* 0x000fe200078e020b */
[----:B0-----:R-:W-:Y:S01]  /*0880*/  ISETP.NE.U32.AND P0, PT, R22, RZ, PT ;  /* 0x000000ff1600720c */ /* 0x001fe20003f05070 */
[----:B--2---:R-:W-:-:S03]  /*0890*/  IMAD.MOV R7, RZ, RZ, -R5 ;  /* 0x000000ffff077224 */ /* 0x004fc600078e0a05 */
[----:B------:R-:W-:Y:S02]  /*08a0*/  ISETP.NE.AND.EX P0, PT, R23, RZ, PT, P0 ;  /* 0x000000ff1700720c */ /* 0x000fe40003f05300 */
[----:B------:R-:W0:Y:S01]  /*08b0*/  LDC R13, c[0x0][0x658] ;  /* 0x00019600ff0d7b82 */ /* 0x000e220000000800 */
[--C-:B-1----:R-:W-:Y:S02]  /*08c0*/  SHF.R.U64 R16, R6, R14, R11.reuse ;  /* 0x0000000e06107219 */ /* 0x102fe4000000120b */
[----:B------:R-:W-:Y:S02]  /*08d0*/  I2FP.F32.U32 R6, R10 ;  /* 0x0000000a00067245 */ /* 0x000fe40000201000 */
[----:B------:R-:W-:-:S03]  /*08e0*/  SHF.R.U32.HI R11, RZ, R14, R11 ;  /* 0x0000000eff0b7219 */ /* 0x000fc6000001160b */
[----:B------:R-:W1:Y:S01]  /*08f0*/  LDC R17, c[0x0][0x148] ;  /* 0x00005200ff117b82 */ /* 0x000e620000000800 */
[----:B---3--:R-:W-:Y:S02]  /*0900*/  IMAD R5, R9, R7, R8 ;  /* 0x0000000709057224 */ /* 0x008fe400078e0208 */
[----:B------:R-:W-:Y:S01]  /*0910*/  FMUL R7, R6, UR4 ;  /* 0x0000000406077c20 */ /* 0x000fe20008400000 */
[----:B------:R-:W-:-:S03]  /*0920*/  IMAD.MOV.U32 R6, RZ, RZ, -0x1 ;  /* 0xffffffffff067424 */ /* 0x000fc600078e00ff */
[----:B------:R2:W3:Y:S01]  /*0930*/  F2I.U32.TRUNC.NTZ R15, R7 ;  /* 0x00000007000f7305 */ /* 0x0004e2000020f000 */
[----:B------:R-:W1:Y:S01]  /*0940*/  LDC R21, c[0x0][0x600] ;  /* 0x00018000ff157b82 */ /* 0x000e620000000800 */
[-CC-:B----4-:R-:W-:Y:S02]  /*0950*/  SHF.R.U64 R27, R16, R18.reuse, R11.reuse ;  /* 0x00000012101b7219 */ /* 0x190fe4000000120b */
[----:B------:R-:W-:-:S05]  /*0960*/  SHF.R.U32.HI R8, RZ, R18, R11 ;  /* 0x00000012ff087219 */ /* 0x000fca000001160b */
[----:B------:R-:W4:Y:S01]  /*0970*/  LDC R20, c[0x0][0x648] ;  /* 0x00019200ff147b82 */ /* 0x000f220000000800 */
[-CC-:B0-----:R-:W-:Y:S02]  /*0980*/  SHF.R.U64 R18, R27, R13.reuse, R8.reuse ;  /* 0x0000000d1b127219 */ /* 0x181fe40000001208 */
[-C--:B------:R-:W-:Y:S02]  /*0990*/  SHF.L.U32 R6, R6, R13.reuse, RZ ;  /* 0x0000000d06067219 */ /* 0x080fe400000006ff */
[-C--:B------:R-:W-:Y:S02]  /*09a0*/  SHF.R.U32.HI R8, RZ, R13.reuse, R8 ;  /* 0x0000000dff087219 */ /* 0x080fe40000011608 */
[----:B------:R-:W-:Y:S01]  /*09b0*/  LOP3.LUT R14, RZ, R6, RZ, 0x33, !PT ;  /* 0x00000006ff0e7212 */ /* 0x000fe200078e33ff */
[----:B------:R-:W0:Y:S01]  /*09c0*/  LDC R25, c[0x0][0x638] ;  /* 0x00018e00ff197b82 */ /* 0x000e220000000800 */
[----:B------:R-:W-:Y:S01]  /*09d0*/  SHF.L.U32 R11, R12, R13, RZ ;  /* 0x0000000d0c0b7219 */ /* 0x000fe200000006ff */
[----:B------:R-:W-:-:S02]  /*09e0*/  IMAD.MOV.U32 R6, RZ, RZ, R18 ;  /* 0x000000ffff067224 */ /* 0x000fc400078e0012 */
[----:B--2---:R-:W-:-:S04]  /*09f0*/  IMAD.MOV.U32 R7, RZ, RZ, R8 ;  /* 0x000000ffff077224 */ /* 0x004fc800078e0008 */
[----:B------:R-:W2:Y:S01]  /*0a00*/  LDC R24, c[0x0][0x610] ;  /* 0x00018400ff187b82 */ /* 0x000ea20000000800 */
[----:B---3--:R-:W-:Y:S05]  /*0a10*/  @!P0 BRA `(.L_x_6) ;  /* 0x0000000000288947 */ /* 0x008fea0003800000 */
[----:B------:R-:W3:Y:S02]  /*0a20*/  LDC R13, c[0x0][0x64c] ;  /* 0x00019300ff0d7b82 */ /* 0x000ee40000000800 */
[----:B---3--:R-:W-:-:S05]  /*0a30*/  IADD3 R13, P0, R18, R13, RZ ;  /* 0x0000000d120d7210 */ /* 0x008fca0007f1e0ff */
        /* <DEDUP_REMOVED lines=8> */
.L_x_6:
[----:B----4-:R-:W-:Y:S01]  /*0ac0*/  SHF.R.U64 R6, R6, R20, R7 ;  /* 0x0000001406067219 */ /* 0x010fe20000001207 */
[----:B-1----:R-:W-:Y:S01]  /*0ad0*/  VIADD R7, R21, 0xffffffff ;  /* 0xffffffff15077836 */ /* 0x002fe20000000000 */
[----:B------:R-:W-:Y:S01]  /*0ae0*/  LOP3.LUT R14, R27, R14, RZ, 0xc0, !PT ;  /* 0x0000000e1b0e7212 */ /* 0x000fe200078ec0ff */
[----:B------:R-:W-:Y:S02]  /*0af0*/  IMAD.MOV R15, RZ, RZ, -R15 ;  /* 0x000000ffff0f7224 */ /* 0x000fe400078e0a0f */
[----:B------:R-:W-:Y:S01]  /*0b00*/  IMAD.MOV R8, RZ, RZ, -R6 ;  /* 0x000000ffff087224 */ /* 0x000fe200078e0a06 */
[----:B------:R-:W-:Y:S01]  /*0b10*/  LOP3.LUT R7, R16, R7, RZ, 0xc0, !PT ;  /* 0x0000000710077212 */ /* 0x000fe200078ec0ff */
[----:B------:R-:W-:Y:S02]  /*0b20*/  IMAD R14, R11, R6, R14 ;  /* 0x000000060b0e7224 */ /* 0x000fe400078e020e */
[----:B------:R-:W-:Y:S02]  /*0b30*/  @P2 IMAD R5, R17, R15, R10 ;  /* 0x0000000f11052224 */ /* 0x000fe400078e020a */
[----:B0-----:R-:W-:-:S02]  /*0b40*/  IMAD R6, R8, R25, R18 ;  /* 0x0000001908067224 */ /* 0x001fc400078e0212 */
[----:B--2---:R-:W-:Y:S02]  /*0b50*/  IMAD R5, R14, R24, R5 ;  /* 0x000000180e057224 */ /* 0x004fe400078e0205 */
[----:B------:R-:W-:Y:S02]  /*0b60*/  IMAD R6, R6, R21, R7 ;  /* 0x0000001506067224 */ /* 0x000fe400078e0207 */
[----:B------:R-:W-:-:S03]  /*0b70*/  IMAD.MOV.U32 R12, RZ, RZ, 0x1 ;  /* 0x00000001ff0c7424 */ /* 0x000fc600078e00ff */
[----:B------:R-:W-:Y:S02]  /*0b80*/  SEL R7, R6, R5, !P2 ;  /* 0x0000000506077207 */ /* 0x000fe40005000000 */
[----:B------:R-:W-:Y:S01]  /*0b90*/  SEL R6, R5, R6, !P2 ;  /* 0x0000000605067207 */ /* 0x000fe20005000000 */
[----:B------:R-:W-:-:S07]  /*0ba0*/  IMAD.MOV.U32 R5, RZ, RZ, R26 ;  /* 0x000000ffff057224 */ /* 0x000fce00078e001a */
.L_x_4:
[----:B------:R-:W-:-:S08]  /*0bb0*/  NOP ;  /* 0x0000000000007918 */ /* 0x000fd00000000000 */
[----:B------:R-:W0:Y:S02]  /*0bc0*/  USETMAXREG.TRY_ALLOC.CTAPOOL UP0, 0xe8 ;  /* 0x000000e8000079c8 */ /* 0x000e240008000600 */
[----:B0-----:R-:W-:-:S13]  /*0bd0*/  PLOP3.LUT P0, PT, PT, PT, UP0, 0x80, 0x0 ;  /* 0x000000000000781c */ /* 0x001fda0003f0f008 */
[----:B------:R-:W-:Y:S05]  /*0be0*/  @!P0 BRA `(.L_x_4) ;  /* 0xfffffffc00f08947 */ /* 0x000fea000383ffff */
[----:B------:R-:W-:Y:S01]  /*0bf0*/  ULDC.64 UR4, c[0x0][0x598] ;  /* 0x0001660000047ab9 */ /* 0x000fe20000000a00 */
[----:B------:R-:W-:Y:S01]  /*0c00*/  ULDC.64 UR18, c[0x0][0x208] ;  /* 0x0000820000127ab9 */ /* 0x000fe20000000a00 */
[----:B------:R-:W-:-:S04]  /*0c10*/  ISETP.NE.U32.AND P0, PT, RZ, UR4, PT ;  /* 0x00000004ff007c0c */ /* 0x000fc8000bf05070 */
[----:B------:R-:W-:-:S13]  /*0c20*/  ISETP.NE.AND.EX P0, PT, RZ, UR5, PT, P0 ;  /* 0x00000005ff007c0c */ /* 0x000fda000bf05300 */
[----:B------:R-:W-:Y:S05]  /*0c30*/  @!P0 BRA `(.L_x_7) ;  /* 0x00000000001c8947 */ /* 0x000fea0003800000 */
[----:B------:R-:W0:Y:S02]  /*0c40*/  LDC.64 R8, c[0x0][0x598] ;  /* 0x00016600ff087b82 */ /* 0x000e240000000a00 */
[----:B0-----:R-:W2:Y:S02]  /*0c50*/  LDG.E.64 R8, desc[UR18][R8.64] ;  /* 0x0000001208087981 */ /* 0x001ea4000c1e1b00 */
[----:B--2---:R-:W-:-:S04]  /*0c60*/  ISETP.NE.U32.AND P0, PT, R8, RZ, PT ;  /* 0x000000ff0800720c */ /* 0x004fc80003f05070 */
[----:B------:R-:W-:-:S13]  /*0c70*/  ISETP.NE.AND.EX P0, PT, R9, RZ, PT, P0 ;  /* 0x000000ff0900720c */ /* 0x000fda0003f05300 */
[----:B------:R-:W-:Y:S05]  /*0c80*/  @!P0 BRA `(.L_x_7) ;  /* 0x0000000000088947 */ /* 0x000fea0003800000 */
[----:B------:R0:W5:Y:S01]  /*0c90*/  LD.E R8, desc[UR18][R8.64] ;  /* 0x0000001208087980 */ /* 0x000162000c101900 */
[----:B------:R-:W-:Y:S05]  /*0ca0*/  BRA `(.L_x_8) ;  /* 0x0000000000207947 */ /* 0x000fea0003800000 */
.L_x_7:
[----:B------:R-:W-:Y:S02]  /*0cb0*/  ULDC.64 UR4, c[0x0][0x588] ;  /* 0x0001620000047ab9 */ /* 0x000fe40000000a00 */
[----:B------:R-:W-:-:S04]  /*0cc0*/  ISETP.NE.U32.AND P0, PT, RZ, UR4, PT ;  /* 0x00000004ff007c0c */ /* 0x000fc8000bf05070 */
[----:B------:R-:W-:-:S13]  /*0cd0*/  ISETP.NE.AND.EX P0, PT, RZ, UR5, PT, P0 ;  /* 0x00000005ff007c0c */ /* 0x000fda000bf05300 */
[----:B------:R-:W-:Y:S05]  /*0ce0*/  @!P0 BRA `(.L_x_9) ;  /* 0x00000000000c8947 */ /* 0x000fea0003800000 */
[----:B------:R-:W0:Y:S02]  /*0cf0*/  LDC.64 R8, c[0x0][0x588] ;  /* 0x00016200ff087b82 */ /* 0x000e240000000a00 */
[----:B0-----:R1:W5:Y:S01]  /*0d00*/  LDG.E R8, desc[UR18][R8.64] ;  /* 0x0000001208087981 */ /* 0x001362000c1e1900 */
[----:B------:R-:W-:Y:S05]  /*0d10*/  BRA `(.L_x_8) ;  /* 0x0000000000047947 */ /* 0x000fea0003800000 */
.L_x_9:
[----:B------:R-:W2:Y:S02]  /*0d20*/  LDC R8, c[0x0][0x580] ;  /* 0x00016000ff087b82 */ /* 0x000ea40000000800 */
.L_x_8:
[----:B------:R-:W-:Y:S02]  /*0d30*/  ULDC.64 UR4, c[0x0][0x5a0] ;  /* 0x0001680000047ab9 */ /* 0x000fe40000000a00 */
[----:B------:R-:W-:-:S04]  /*0d40*/  ISETP.NE.U32.AND P0, PT, RZ, UR4, PT ;  /* 0x00000004ff007c0c */ /* 0x000fc8000bf05070 */
[----:B------:R-:W-:-:S13]  /*0d50*/  ISETP.NE.AND.EX P0, PT, RZ, UR5, PT, P0 ;  /* 0x00000005ff007c0c */ /* 0x000fda000bf05300 */
[----:B------:R-:W-:Y:S05]  /*0d60*/  @!P0 BRA `(.L_x_10) ;  /* 0x00000000001c8947 */ /* 0x000fea0003800000 */
[----:B------:R-:W3:Y:S02]  /*0d70*/  LDC.64 R10, c[0x0][0x5a0] ;  /* 0x00016800ff0a7b82 */ /* 0x000ee40000000a00 */
[----:B---3--:R-:W3:Y:S02]  /*0d80*/  LDG.E.64 R10, desc[UR18][R10.64] ;  /* 0x000000120a0a7981 */ /* 0x008ee4000c1e1b00 */
[----:B---3--:R-:W-:-:S04]  /*0d90*/  ISETP.NE.U32.AND P0, PT, R10, RZ, PT ;  /* 0x000000ff0a00720c */ /* 0x008fc80003f05070 */
[----:B------:R-:W-:-:S13]  /*0da0*/  ISETP.NE.AND.EX P0, PT, R11, RZ, PT, P0 ;  /* 0x000000ff0b00720c */ /* 0x000fda0003f05300 */
[----:B------:R-:W-:Y:S05]  /*0db0*/  @!P0 BRA `(.L_x_10) ;  /* 0x0000000000088947 */ /* 0x000fea0003800000 */
[----:B01----:R0:W5:Y:S01]  /*0dc0*/  LD.E R9, desc[UR18][R10.64] ;  /* 0x000000120a097980 */ /* 0x003162000c101900 */
[----:B------:R-:W-:Y:S05]  /*0dd0*/  BRA `(.L_x_11) ;  /* 0x0000000000207947 */ /* 0x000fea0003800000 */
.L_x_10:
[----:B------:R-:W-:Y:S02]  /*0de0*/  ULDC.64 UR4, c[0x0][0x590] ;  /* 0x0001640000047ab9 */ /* 0x000fe40000000a00 */
[----:B------:R-:W-:-:S04]  /*0df0*/  ISETP.NE.U32.AND P0, PT, RZ, UR4, PT ;  /* 0x00000004ff007c0c */ /* 0x000fc8000bf05070 */
[----:B------:R-:W-:-:S13]  /*0e00*/  ISETP.NE.AND.EX P0, PT, RZ, UR5, PT, P0 ;  /* 0x00000005ff007c0c */ /* 0x000fda000bf05300 */
[----:B------:R-:W-:Y:S05]  /*0e10*/  @!P0 BRA `(.L_x_12) ;  /* 0x00000000000c8947 */ /* 0x000fea0003800000 */
[----:B------:R-:W0:Y:S02]  /*0e20*/  LDC.64 R10, c[0x0][0x590] ;  /* 0x00016400ff0a7b82 */ /* 0x000e240000000a00 */
[----:B01----:R1:W5:Y:S01]  /*0e30*/  LDG.E R9, desc[UR18][R10.64] ;  /* 0x000000120a097981 */ /* 0x003362000c1e1900 */
[----:B------:R-:W-:Y:S05]  /*0e40*/  BRA `(.L_x_11) ;  /* 0x0000000000047947 */ /* 0x000fea0003800000 */
.L_x_12:
[----:B01----:R-:W3:Y:S02]  /*0e50*/  LDC R9, c[0x0][0x584] ;  /* 0x00016100ff097b82 */ /* 0x003ee40000000800 */
.L_x_11:
[----:B------:R-:W-:-:S13]  /*0e60*/  LOP3.LUT P0, RZ, R12, 0xff, RZ, 0xc0, !PT ;  /* 0x000000ff0cff7812 */ /* 0x000fda000780c0ff */
[----:B------:R-:W-:Y:S05]  /*0e70*/  @!P0 EXIT ;  /* 0x000000000000894d */ /* 0x000fea0003800000 */
[----:B------:R-:W-:Y:S01]  /*0e80*/  ULDC UR4, c[0x0][0x28c] ;  /* 0x0000a30000047ab9 */ /* 0x000fe20000000800 */
[----:B------:R-:W-:Y:S01]  /*0e90*/  LOP3.LUT R138, R4, 0x1, RZ, 0xfc, !PT ;  /* 0x00000001048a7812 */ /* 0x000fe200078efcff */
[----:B------:R-:W-:-:S04]  /*0ea0*/  UIADD3 UR4, UR4, 0x1f, URZ ;  /* 0x0000001f04047890 */ /* 0x000fc8000fffe03f */
[----:B------:R-:W-:-:S04]  /*0eb0*/  USHF.R.S32.HI UR5, URZ, 0x1f, UR4 ;  /* 0x0000001f3f057899 */ /* 0x000fc80008011404 */
[----:B------:R-:W-:-:S03]  /*0ec0*/  ULEA.HI UR5, UR5, UR4, URZ, 0x5 ;  /* 0x0000000405057291 */ /* 0x000fc6000f8f283f */
[----:B------:R-:W-:Y:S01]  /*0ed0*/  UMOV UR4, URZ ;  /* 0x0000003f00047c82 */ /* 0x000fe20008000000 */
[----:B------:R-:W-:-:S03]  /*0ee0*/  USHF.R.S32.HI UR9, URZ, 0x5, UR5 ;  /* 0x000000053f097899 */ /* 0x000fc60008011405 */
[----:B------:R-:W-:-:S09]  /*0ef0*/  UMOV UR5, URZ ;  /* 0x0000003f00057c82 */ /* 0x000fd20008000000 */
.L_x_165:
[----:B01----:R-:W-:Y:S01]  /*0f00*/  LOP3.LUT R10, R0, 0x80, RZ, 0xc0, !PT ;  /* 0x00000080000a7812 */ /* 0x003fe200078ec0ff */
[----:B------:R-:W0:Y:S01]  /*0f10*/  S2UR UR13, SR_CgaCtaId ;  /* 0x00000000000d79c3 */ /* 0x000e220000008800 */
[----:B------:R-:W-:Y:S01]  /*0f20*/  UMOV UR12, 0x400 ;  /* 0x00000400000c7882 */ /* 0x000fe20000000000 */
[----:B------:R-:W-:Y:S01]  /*0f30*/  UMOV UR6, URZ ;  /* 0x0000003f00067c82 */ /* 0x000fe20008000000 */
[----:B------:R-:W-:Y:S01]  /*0f40*/  SHF.R.U32.HI R10, RZ, 0x7, R10 ;  /* 0x00000007ff0a7819 */ /* 0x000fe2000001160a */
[----:B------:R-:W-:Y:S01]  /*0f50*/  UMOV UR7, URZ ;  /* 0x0000003f00077c82 */ /* 0x000fe20008000000 */
[----:B------:R-:W-:Y:S01]  /*0f60*/  UMOV UR16, UR5 ;  /* 0x0000000500107c82 */ /* 0x000fe20008000000 */
[----:B------:R-:W-:Y:S02]  /*0f70*/  CS2R R14, SRZ ;  /* 0x00000000000e7805 */ /* 0x000fe4000001ff00 */
[----:B------:R-:W-:Y:S01]  /*0f80*/  CS2R R12, SRZ ;  /* 0x00000000000c7805 */ /* 0x000fe2000001ff00 */
[----:B------:R-:W1:Y:S01]  /*0f90*/  LDC R11, c[0x0][0x28c] ;  /* 0x0000a300ff0b7b82 */ /* 0x000e620000000800 */
[----:B------:R-:W4:Y:S01]  /*0fa0*/  SHFL.IDX PT, R10, R10, RZ, 0x1f ;  /* 0x00001fff0a0a7589 */ /* 0x000f2200000e0000 */
[----:B------:R-:W-:-:S02]  /*0fb0*/  CS2R R16, SRZ ;  /* 0x0000000000107805 */ /* 0x000fc4000001ff00 */
[----:B------:R-:W-:Y:S02]  /*0fc0*/  CS2R R18, SRZ ;  /* 0x0000000000127805 */ /* 0x000fe4000001ff00 */
[----:B------:R-:W-:Y:S02]  /*0fd0*/  CS2R R20, SRZ ;  /* 0x0000000000147805 */ /* 0x000fe4000001ff00 */
[----:B------:R-:W-:Y:S02]  /*0fe0*/  CS2R R22, SRZ ;  /* 0x0000000000167805 */ /* 0x000fe4000001ff00 */
[----:B------:R-:W-:Y:S02]  /*0ff0*/  CS2R R88, SRZ ;  /* 0x0000000000587805 */ /* 0x000fe4000001ff00 */
[----:B------:R-:W-:Y:S02]  /*1000*/  CS2R R90, SRZ ;  /* 0x00000000005a7805 */ /* 0x000fe4000001ff00 */
        /* <DEDUP_REMOVED lines=16> */
[----:B-1----:R-:W-:Y:S02]  /*1110*/  ISETP.GE.AND P0, PT, R11, 0x1, PT ;  /* 0x000000010b00780c */ /* 0x002fe40003f06270 */
[----:B------:R-:W-:Y:S02]  /*1120*/  CS2R R124, SRZ ;  /* 0x00000000007c7805 */ /* 0x000fe4000001ff00 */
[----:B----4-:R-:W-:-:S02]  /*1130*/  R2UR UR8, R10 ;  /* 0x000000000a0872ca */ /* 0x010fc400000e0000 */
[----:B------:R-:W-:Y:S02]  /*1140*/  CS2R R126, SRZ ;  /* 0x00000000007e7805 */ /* 0x000fe4000001ff00 */
[----:B------:R-:W-:Y:S02]  /*1150*/  CS2R R128, SRZ ;  /* 0x0000000000807805 */ /* 0x000fe4000001ff00 */
[----:B------:R-:W-:Y:S02]  /*1160*/  CS2R R130, SRZ ;  /* 0x0000000000827805 */ /* 0x000fe4000001ff00 */
[----:B------:R-:W-:Y:S02]  /*1170*/  CS2R R132, SRZ ;  /* 0x0000000000847805 */ /* 0x000fe4000001ff00 */
[----:B------:R-:W-:Y:S02]  /*1180*/  CS2R R134, SRZ ;  /* 0x0000000000867805 */ /* 0x000fe4000001ff00 */
[----:B------:R-:W-:Y:S01]  /*1190*/  CS2R R136, SRZ ;  /* 0x0000000000887805 */ /* 0x000fe2000001ff00 */
[----:B------:R-:W-:Y:S01]  /*11a0*/  IMAD.MOV.U32 R139, RZ, RZ, RZ ;  /* 0x000000ffff8b7224 */ /* 0x000fe200078e00ff */
[----:B------:R-:W-:Y:S01]  /*11b0*/  CS2R R24, SRZ ;  /* 0x0000000000187805 */ /* 0x000fe2000001ff00 */
[----:B------:R-:W-:Y:S01]  /*11c0*/  IMAD.MOV.U32 R141, RZ, RZ, RZ ;  /* 0x000000ffff8d7224 */ /* 0x000fe200078e00ff */
[----:B---3--:R-:W-:Y:S01]  /*11d0*/  CS2R R26, SRZ ;  /* 0x00000000001a7805 */ /* 0x008fe2000001ff00 */
[----:B------:R-:W-:Y:S01]  /*11e0*/  IMAD.U32 R142, RZ, RZ, UR4 ;  /* 0x00000004ff8e7e24 */ /* 0x000fe2000f8e00ff */
[----:B------:R-:W-:Y:S01]  /*11f0*/  CS2R R28, SRZ ;  /* 0x00000000001c7805 */ /* 0x000fe2000001ff00 */
[----:B------:R-:W-:Y:S01]  /*1200*/  ULEA.HI UR10, UR8, UR8, URZ, 0x1 ;  /* 0x00000008080a7291 */ /* 0x000fe2000f8f083f */
[----:B------:R-:W-:-:S02]  /*1210*/  CS2R R30, SRZ ;  /* 0x00000000001e7805 */ /* 0x000fc4000001ff00 */
[----:B------:R-:W-:Y:S02]  /*1220*/  CS2R R32, SRZ ;  /* 0x0000000000207805 */ /* 0x000fe4000001ff00 */
[----:B------:R-:W-:Y:S01]  /*1230*/  CS2R R34, SRZ ;  /* 0x0000000000227805 */ /* 0x000fe2000001ff00 */
[----:B------:R-:W-:Y:S01]  /*1240*/  ULOP3.LUT UR11, UR10, 0x1ffffe, URZ, 0xc0, !UPT ;  /* 0x001ffffe0a0b7892 */ /* 0x000fe2000f8ec03f */
[----:B------:R-:W-:Y:S01]  /*1250*/  CS2R R36, SRZ ;  /* 0x0000000000247805 */ /* 0x000fe2000001ff00 */
[----:B0-----:R-:W-:Y:S01]  /*1260*/  ULEA UR10, UR13, UR12, 0x18 ;  /* 0x0000000c0d0a7291 */ /* 0x001fe2000f8ec03f */
[----:B------:R-:W-:Y:S01]  /*1270*/  CS2R R38, SRZ ;  /* 0x0000000000267805 */ /* 0x000fe2000001ff00 */
[----:B------:R-:W-:Y:S01]  /*1280*/  UIADD3 UR11, UR8, -UR11, URZ ;  /* 0x8000000b080b7290 */ /* 0x000fe2000fffe03f */
[----:B------:R-:W-:Y:S02]  /*1290*/  CS2R R40, SRZ ;  /* 0x0000000000287805 */ /* 0x000fe4000001ff00 */
[----:B------:R-:W-:Y:S01]  /*12a0*/  CS2R R42, SRZ ;  /* 0x00000000002a7805 */ /* 0x000fe2000001ff00 */
[----:B------:R-:W-:Y:S01]  /*12b0*/  UMOV UR8, URZ ;  /* 0x0000003f00087c82 */ /* 0x000fe20008000000 */
[----:B------:R-:W-:Y:S01]  /*12c0*/  ULEA UR11, UR11, UR10, 0xb ;  /* 0x0000000a0b0b7291 */ /* 0x000fe2000f8e583f */
[----:B------:R-:W-:-:S02]  /*12d0*/  CS2R R44, SRZ ;  /* 0x00000000002c7805 */ /* 0x000fc4000001ff00 */
[----:B------:R-:W-:Y:S02]  /*12e0*/  CS2R R46, SRZ ;  /* 0x00000000002e7805 */ /* 0x000fe4000001ff00 */
[----:B------:R-:W-:Y:S01]  /*12f0*/  CS2R R48, SRZ ;  /* 0x0000000000307805 */ /* 0x000fe2000001ff00 */
[----:B------:R-:W-:Y:S01]  /*1300*/  UIADD3 UR11, UR11, 0x100, URZ ;  /* 0x000001000b0b7890 */ /* 0x000fe2000fffe03f */
[----:B------:R-:W-:Y:S02]  /*1310*/  CS2R R50, SRZ ;  /* 0x0000000000327805 */ /* 0x000fe4000001ff00 */
[----:B------:R-:W-:Y:S02]  /*1320*/  CS2R R52, SRZ ;  /* 0x0000000000347805 */ /* 0x000fe4000001ff00 */
[----:B------:R-:W-:Y:S01]  /*1330*/  CS2R R54, SRZ ;  /* 0x0000000000367805 */ /* 0x000fe2000001ff00 */
[----:B------:R-:W-:Y:S01]  /*1340*/  USHF.R.U32.HI UR11, URZ, 0x4, UR11 ;  /* 0x000000043f0b7899 */ /* 0x000fe2000801160b */
[----:B------:R-:W-:-:S02]  /*1350*/  CS2R R56, SRZ ;  /* 0x0000000000387805 */ /* 0x000fc4000001ff00 */
[----:B------:R-:W-:Y:S02]  /*1360*/  CS2R R58, SRZ ;  /* 0x00000000003a7805 */ /* 0x000fe4000001ff00 */
[----:B------:R-:W-:Y:S01]  /*1370*/  CS2R R60, SRZ ;  /* 0x00000000003c7805 */ /* 0x000fe2000001ff00 */
[----:B------:R-:W-:Y:S01]  /*1380*/  ULOP3.LUT UR11, UR11, 0x3fff, URZ, 0xc0, !UPT ;  /* 0x00003fff0b0b7892 */ /* 0x000fe2000f8ec03f */
        /* <DEDUP_REMOVED lines=12> */
[----:B------:R-:W-:Y:S01]  /*1450*/  CS2R R86, SRZ ;  /* 0x0000000000567805 */ /* 0x000fe2000001ff00 */
[----:B------:R-:W-:Y:S06]  /*1460*/  @!P0 BRA `(.L_x_13) ;  /* 0x00000008001c8947 */ /* 0x000fec0003800000 */
[----:B------:R-:W-:-:S13]  /*1470*/  ISETP.NE.AND P1, PT, R138, 0x3, PT ;  /* 0x000000038a00780c */ /* 0x000fda0003f25270 */
[----:B------:R-:W-:Y:S05]  /*1480*/  @!P1 BRA `(.L_x_14) ;  /* 0x0000000000049947 */ /* 0x000fea0003800000 */
[----:B------:R-:W-:Y:S01]  /*1490*/  BPT.TRAP 0x1 ;  /* 0x000000040000795c */ /* 0x000fe20000300000 */
.L_x_14:
[----:B------:R-:W-:Y:S01]  /*14a0*/  ULEA UR6, UR5, UR10, 0x3 ;  /* 0x0000000a05067291 */ /* 0x000fe2000f8e183f */
[----:B------:R-:W-:-:S05]  /*14b0*/  IMAD.U32 R10, RZ, RZ, UR4 ;  /* 0x00000004ff0a7e24 */ /* 0x000fca000f8e00ff */
[----:B------:R-:W-:-:S04]  /*14c0*/  SHF.L.U32 R10, R10, 0x1f, RZ ;  /* 0x0000001f0a0a7819 */ /* 0x000fc800000006ff */
[----:B------:R0:W1:Y:S01]  /*14d0*/  SYNCS.PHASECHK.TRANS64.TRYWAIT P0, [UR6], R10 ;  /* 0x0000000aff0075a7 */ /* 0x0000620008000146 */
[----:B------:R-:W-:Y:S05]  /*14e0*/  @!P1 BRA `(.L_x_15) ;  /* 0x0000000000049947 */ /* 0x000fea0003800000 */
[----:B------:R-:W-:Y:S01]  /*14f0*/  BPT.TRAP 0x1 ;  /* 0x000000040000795c */ /* 0x000fe20000300000 */
.L_x_15:
[----:B-1----:R-:W-:Y:S05]  /*1500*/  @P0 BRA `(.L_x_16) ;  /* 0x0000000000080947 */ /* 0x002fea0003800000 */
[----:B------:R-:W1:Y:S02]  /*1510*/  SYNCS.PHASECHK.TRANS64.TRYWAIT P0, [UR6], R10 ;  /* 0x0000000aff0075a7 */ /* 0x000e640008000146 */
[----:B-1----:R-:W-:Y:S05]  /*1520*/  @!P0 BRA `(.L_x_17) ;  /* 0x0000007800b08947 */ /* 0x002fea0003800000 */
.L_x_16:
[----:B------:R-:W-:Y:S01]  /*1530*/  UIADD3 UR6, UR10, 0x3100, URZ ;  /* 0x000031000a067890 */ /* 0x000fe2000fffe03f */
[----:B------:R-:W-:Y:S01]  /*1540*/  WARPGROUP.ARRIVE ;  /* 0x00000000000079c5 */ /* 0x000fe20000000000 */
[----:B------:R-:W-:Y:S01]  /*1550*/  ULDC UR7, c[0x0][0x50c] ;  /* 0x0001430000077ab9 */ /* 0x000fe20000000800 */
[----:B------:R-:W-:Y:S01]  /*1560*/  ULOP3.LUT UR12, UR11, 0x10000, URZ, 0xfc, !UPT ;  /* 0x000100000b0c7892 */ /* 0x000fe2000f8efc3f */
[----:B------:R-:W-:Y:S01]  /*1570*/  CS2R R14, SRZ ;  /* 0x00000000000e7805 */ /* 0x000fe2000001ff00 */
[----:B------:R-:W-:Y:S01]  /*1580*/  UISETP.NE.AND UP0, UPT, UR7, 0x1, UPT ;  /* 0x000000010700788c */ /* 0x000fe2000bf05270 */
[----:B------:R-:W-:Y:S01]  /*1590*/  CS2R R12, SRZ ;  /* 0x00000000000c7805 */ /* 0x000fe2000001ff00 */
[----:B------:R-:W-:Y:S01]  /*15a0*/  USHF.R.U32.HI UR6, URZ, 0x4, UR6 ;  /* 0x000000043f067899 */ /* 0x000fe20008011606 */
[----:B------:R-:W-:Y:S01]  /*15b0*/  CS2R R16, SRZ ;  /* 0x0000000000107805 */ /* 0x000fe2000001ff00 */
[----:B------:R-:W-:Y:S01]  /*15c0*/  USEL UR7, URZ, 0x1, UP0 ;  /* 0x000000013f077887 */ /* 0x000fe20008000000 */
[----:B------:R-:W-:Y:S01]  /*15d0*/  CS2R R18, SRZ ;  /* 0x0000000000127805 */ /* 0x000fe2000001ff00 */
[----:B------:R-:W-:Y:S01]  /*15e0*/  ULOP3.LUT UR6, UR6, 0x3fff, URZ, 0xc0, !UPT ;  /* 0x00003fff06067892 */ /* 0x000fe2000f8ec03f */
[----:B------:R-:W-:Y:S01]  /*15f0*/  CS2R R20, SRZ ;  /* 0x0000000000147805 */ /* 0x000fe2000001ff00 */
[----:B------:R-:W-:Y:S01]  /*1600*/  ULEA UR12, UR5, UR12, 0x8 ;  /* 0x0000000c050c7291 */ /* 0x000fe2000f8e403f */
[----:B------:R-:W-:Y:S01]  /*1610*/  CS2R R22, SRZ ;  /* 0x0000000000167805 */ /* 0x000fe2000001ff00 */
[----:B------:R-:W-:Y:S01]  /*1620*/  ULOP3.LUT UR6, UR6, 0x10000, URZ, 0xfc, !UPT ;  /* 0x0001000006067892 */ /* 0x000fe2000f8efc3f */
[----:B------:R-:W-:Y:S01]  /*1630*/  ISETP.NE.AND P0, PT, RZ, UR7, PT ;  /* 0x00000007ff007c0c */ /* 0x000fe2000bf05270 */
[----:B------:R-:W-:Y:S01]  /*1640*/  UMOV UR13, 0xc0000010 ;  /* 0xc0000010000d7882 */ /* 0x000fe20000000000 */
[----:B------:R-:W-:Y:S01]  /*1650*/  UMOV UR15, 0xc0000010 ;  /* 0xc0000010000f7882 */ /* 0x000fe20000000000 */
[----:B------:R-:W-:Y:S01]  /*1660*/  ULEA UR14, UR5, UR6, 0x8 ;  /* 0x00000006050e7291 */ /* 0x000fe2000f8e403f */
[----:B------:R-:W-:-:S02]  /*1670*/  CS2R R88, SRZ ;  /* 0x0000000000587805 */ /* 0x000fc4000001ff00 */
[----:B------:R-:W-:Y:S01]  /*1680*/  CS2R R90, SRZ ;  /* 0x00000000005a7805 */ /* 0x000fe2000001ff00 */
[----:B------:R-:W-:Y:S01]  /*1690*/  UMOV UR6, 0x1 ;  /* 0x0000000100067882 */ /* 0x000fe20000000000 */
[----:B------:R-:W-:Y:S02]  /*16a0*/  CS2R R92, SRZ ;  /* 0x00000000005c7805 */ /* 0x000fe4000001ff00 */
[----:B------:R-:W-:Y:S02]  /*16b0*/  CS2R R94, SRZ ;  /* 0x00000000005e7805 */ /* 0x000fe4000001ff00 */
[----:B------:R-:W-:Y:S02]  /*16c0*/  CS2R R96, SRZ ;  /* 0x0000000000607805 */ /* 0x000fe4000001ff00 */
[----:B------:R-:W-:Y:S02]  /*16d0*/  CS2R R98, SRZ ;  /* 0x0000000000627805 */ /* 0x000fe4000001ff00 */
[----:B------:R-:W-:Y:S01]  /*16e0*/  CS2R R100, SRZ ;  /* 0x0000000000647805 */ /* 0x000fe2000001ff00 */
[----:B------:R-:W-:Y:S01]  /*16f0*/  QGMMA.64x128x32.F32.E4M3.E4M3 R24, gdesc[UR12], RZ, !UPT, gsb0 ;  /* 0x01e000000c1879f3 */ /* 0x000fe2000c0008ff */
        /* <DEDUP_REMOVED lines=17> */
[----:B------:R-:W-:Y:S01]  /*1810*/  CS2R R136, SRZ ;  /* 0x0000000000887805 */ /* 0x000fe2000001ff00 */
[----:B------:R-:W-:Y:S02]  /*1820*/  IMAD.MOV.U32 R139, RZ, RZ, RZ ;  /* 0x000000ffff8b7224 */ /* 0x000fe400078e00ff */
[----:B------:R-:W-:Y:S01]  /*1830*/  IMAD.MOV.U32 R141, RZ, RZ, RZ ;  /* 0x000000ffff8d7224 */ /* 0x000fe200078e00ff */
[----:B------:R-:W-:Y:S06]  /*1840*/  @!P0 BRA `(.L_x_18) ;  /* 0x0000000400088947 */ /* 0x000fec0003800000 */
[----:B------:R-:W-:Y:S02]  /*1850*/  WARPGROUP.DEPBAR.LE gsb0, 0x0 ;  /* 0x00008000000079c5 */ /* 0x000fe40000010000 */
[----:B------:R-:W-:-:S01]  /*1860*/  FADD R141, RZ, R24 ;  /* 0x00000018ff8d7221 */ /* 0x000fc20000000000 */
[----:B------:R-:W-:Y:S01]  /*1870*/  FADD R136, RZ, R25 ;  /* 0x00000019ff887221 */ /* 0x000fe20000000000 */
        /* <DEDUP_REMOVED lines=62> */
[----:B------:R-:W-:-:S06]  /*1c60*/  UMOV UR6, URZ ;  /* 0x0000003f00067c82 */ /* 0x000fcc0008000000 */
.L_x_18:
[----:B------:R-:W-:-:S04]  /*1c70*/  UIADD3 UR16, UR5, 0x1, URZ ;  /* 0x0000000105107890 */ /* 0x000fc8000fffe03f */
[----:B------:R-:W-:-:S04]  /*1c80*/  UISETP.NE.AND UP0, UPT, UR16, 0x3, UPT ;  /* 0x000000031000788c */ /* 0x000fc8000bf05270 */
[----:B------:R-:W-:Y:S02]  /*1c90*/  USEL UR8, URZ, 0x1, UP0 ;  /* 0x000000013f087887 */ /* 0x000fe40008000000 */
[----:B------:R-:W-:Y:S02]  /*1ca0*/  USEL UR16, UR16, URZ, UP0 ;  /* 0x0000003f10107287 */ /* 0x000fe40008000000 */
[----:B------:R-:W-:-:S06]  /*1cb0*/  ULOP3.LUT UR8, UR4, UR8, URZ, 0x3c, !UPT ;  /* 0x0000000804087292 */ /* 0x000fcc000f8e3c3f */
[----:B------:R-:W-:Y:S01]  /*1cc0*/  IMAD.U32 R142, RZ, RZ, UR8 ;  /* 0x00000008ff8e7e24 */ /* 0x000fe2000f8e00ff */
[----:B------:R-:W-:-:S06]  /*1cd0*/  UMOV UR8, 0x1 ;  /* 0x0000000100087882 */ /* 0x000fcc0000000000 */
.L_x_13:
[----:B------:R-:W-:-:S04]  /*1ce0*/  UISETP.LT.AND UP0, UPT, UR9, 0x1, UPT ;  /* 0x000000010900788c */ /* 0x000fc8000bf01270 */
[----:B------:R-:W-:-:S04]  /*1cf0*/  USEL UR12, UR9, 0x1, UP0 ;  /* 0x00000001090c7887 */ /* 0x000fc80008000000 */
[----:B------:R-:W-:-:S04]  /*1d00*/  UIADD3 UR12, UR9, -UR12, URZ ;  /* 0x8000000c090c7290 */ /* 0x000fc8000fffe03f */
[----:B------:R-:W-:-:S06]  /*1d10*/  UISETP.GE.AND UP0, UPT, UR12, 0x1, UPT ;  /* 0x000000010c00788c */ /* 0x000fcc000bf06270 */
[----:B------:R-:W-:-:S13]  /*1d20*/  PLOP3.LUT P0, PT, PT, PT, UP0, 0x80, 0x0 ;  /* 0x000000000000781c */ /* 0x000fda0003f0f008 */
[----:B------:R-:W-:Y:S05]  /*1d30*/  @!P0 BRA `(.L_x_19) ;  /* 0x0000000400f08947 */ /* 0x000fea0003800000 */
[----:B01----:R-:W-:Y:S01]  /*1d40*/  IMAD.U32 R10, RZ, RZ, UR12 ;  /* 0x0000000cff0a7e24 */ /* 0x003fe2000f8e00ff */
[----:B------:R-:W-:Y:S01]  /*1d50*/  UMOV UR17, UR5 ;  /* 0x0000000500117c82 */ /* 0x000fe20008000000 */
[----:B------:R-:W-:-:S05]  /*1d60*/  ULDC UR20, c[0x0][0x50c] ;  /* 0x0001430000147ab9 */ /* 0x000fca0000000800 */
.L_x_27:
[----:B------:R-:W-:-:S13]  /*1d70*/  ISETP.NE.AND P1, PT, R138, 0x3, PT ;  /* 0x000000038a00780c */ /* 0x000fda0003f25270 */
[----:B01----:R-:W-:Y:S05]  /*1d80*/  @!P1 BRA `(.L_x_20) ;  /* 0x0000000000049947 */ /* 0x003fea0003800000 */
[----:B------:R-:W-:Y:S01]  /*1d90*/  BPT.TRAP 0x1 ;  /* 0x000000040000795c */ /* 0x000fe20000300000 */
.L_x_20:
[----:B------:R-:W0:Y:S01]  /*1da0*/  S2UR UR12, SR_CgaCtaId ;  /* 0x00000000000c79c3 */ /* 0x000e220000008800 */
[----:B------:R-:W-:Y:S01]  /*1db0*/  UMOV UR10, 0x400 ;  /* 0x00000400000a7882 */ /* 0x000fe20000000000 */
[----:B------:R-:W-:Y:S01]  /*1dc0*/  SHF.L.U32 R11, R142, 0x1f, RZ ;  /* 0x0000001f8e0b7819 */ /* 0x000fe200000006ff */
[----:B0-----:R-:W-:-:S04]  /*1dd0*/  ULEA UR10, UR12, UR10, 0x18 ;  /* 0x0000000a0c0a7291 */ /* 0x001fc8000f8ec03f */
[----:B------:R-:W-:-:S09]  /*1de0*/  ULEA UR12, UR16, UR10, 0x3 ;  /* 0x0000000a100c7291 */ /* 0x000fd2000f8e183f */
[----:B------:R0:W1:Y:S01]  /*1df0*/  SYNCS.PHASECHK.TRANS64.TRYWAIT P0, [UR12], R11 ;  /* 0x0000000bff0075a7 */ /* 0x000062000800014c */
[----:B------:R-:W-:Y:S05]  /*1e00*/  @!P1 BRA `(.L_x_21) ;  /* 0x0000000000049947 */ /* 0x000fea0003800000 */
[----:B------:R-:W-:Y:S01]  /*1e10*/  BPT.TRAP 0x1 ;  /* 0x000000040000795c */ /* 0x000fe20000300000 */
.L_x_21:
[----:B-1----:R-:W-:Y:S05]  /*1e20*/  @P0 BRA `(.L_x_22) ;  /* 0x0000000000080947 */ /* 0x002fea0003800000 */
[----:B------:R-:W1:Y:S02]  /*1e30*/  SYNCS.PHASECHK.TRANS64.TRYWAIT P0, [UR12], R11 ;  /* 0x0000000bff0075a7 */ /* 0x000e64000800014c */
[----:B-1----:R-:W-:Y:S05]  /*1e40*/  @!P0 BRA `(.L_x_23) ;  /* 0x0000007000808947 */ /* 0x002fea0003800000 */
.L_x_22:
[----:B------:R-:W-:Y:S01]  /*1e50*/  UIADD3 UR12, UR10, 0x3100, URZ ;  /* 0x000031000a0c7890 */ /* 0x000fe2000fffe03f */
[----:B------:R-:W-:Y:S01]  /*1e60*/  WARPGROUP.ARRIVE ;  /* 0x00000000000079c5 */ /* 0x000fe20000000000 */
[----:B------:R-:W-:Y:S02]  /*1e70*/  UISETP.NE.AND UP0, UPT, UR7, URZ, UPT ;  /* 0x0000003f0700728c */ /* 0x000fe4000bf05270 */
[----:B------:R-:W-:Y:S02]  /*1e80*/  USHF.R.U32.HI UR12, URZ, 0x4, UR12 ;  /* 0x000000043f0c7899 */ /* 0x000fe4000801160c */
[----:B------:R-:W-:Y:S02]  /*1e90*/  USEL UR8, UR8, URZ, !UP0 ;  /* 0x0000003f08087287 */ /* 0x000fe4000c000000 */
[----:B------:R-:W-:Y:S02]  /*1ea0*/  ULOP3.LUT UR7, UR12, 0x3fff, URZ, 0xc0, !UPT ;  /* 0x00003fff0c077892 */ /* 0x000fe4000f8ec03f */
[----:B------:R-:W-:-:S02]  /*1eb0*/  ULOP3.LUT UR12, UR11, 0x10000, URZ, 0xfc, !UPT ;  /* 0x000100000b0c7892 */ /* 0x000fc4000f8efc3f */
[----:B------:R-:W-:Y:S02]  /*1ec0*/  ULOP3.LUT UR7, UR7, 0x10000, URZ, 0xfc, !UPT ;  /* 0x0001000007077892 */ /* 0x000fe4000f8efc3f */
[----:B------:R-:W-:Y:S02]  /*1ed0*/  UISETP.NE.U32.AND UP0, UPT, UR8, URZ, UPT ;  /* 0x0000003f0800728c */ /* 0x000fe4000bf05070 */
[----:B------:R-:W-:Y:S02]  /*1ee0*/  ULEA UR12, UR16, UR12, 0x8 ;  /* 0x0000000c100c7291 */ /* 0x000fe4000f8e403f */
[----:B------:R-:W-:Y:S01]  /*1ef0*/  ULEA UR14, UR16, UR7, 0x8 ;  /* 0x00000007100e7291 */ /* 0x000fe2000f8e403f */
[----:B------:R-:W-:Y:S01]  /*1f00*/  UMOV UR13, 0xc0000010 ;  /* 0xc0000010000d7882 */ /* 0x000fe20000000000 */
[----:B------:R-:W-:Y:S01]  /*1f10*/  UMOV UR15, 0xc0000010 ;  /* 0xc0000010000f7882 */ /* 0x000fe20000000000 */
[----:B------:R-:W-:-:S06]  /*1f20*/  UIADD3 UR6, UR6, 0x1, URZ ;  /* 0x0000000106067890 */ /* 0x000fcc000fffe03f */
[----:B------:R-:W-:Y:S01]  /*1f30*/  QGMMA.64x128x32.F32.E4M3.E4M3 R24, gdesc[UR12], R24, UP0, gsb0 ;  /* 0x01e000000c1879f3 */ /* 0x000fe2000b800818 */
[----:B------:R-:W-:-:S04]  /*1f40*/  UISETP.NE.AND UP0, UPT, UR6, UR20, UPT ;  /* 0x000000140600728c */ /* 0x000fc8000bf05270 */
[----:B------:R-:W-:-:S06]  /*1f50*/  USEL UR7, URZ, 0x1, UP0 ;  /* 0x000000013f077887 */ /* 0x000fcc0008000000 */
[----:B------:R-:W-:Y:S01]  /*1f60*/  ISETP.NE.AND P0, PT, RZ, UR7, PT ;  /* 0x00000007ff007c0c */ /* 0x000fe2000bf05270 */
[----:B------:R-:W-:-:S12]  /*1f70*/  WARPGROUP.DEPBAR.LE gsb0, 0x1 ;  /* 0x00008000000079c5 */ /* 0x000fd80000010100 */
[----:B------:R-:W-:Y:S05]  /*1f80*/  @!P0 BRA `(.L_x_24) ;  /* 0x0000000400088947 */ /* 0x000fea0003800000 */
[----:B------:R-:W-:Y:S02]  /*1f90*/  WARPGROUP.DEPBAR.LE gsb0, 0x0 ;  /* 0x00008000000079c5 */ /* 0x000fe40000010000 */
[----:B------:R-:W-:-:S01]  /*1fa0*/  FADD R141, R24, R141 ;  /* 0x0000008d188d7221 */ /* 0x000fc20000000000 */
[----:B------:R-:W-:Y:S01]  /*1fb0*/  FADD R136, R25, R136 ;  /* 0x0000008819887221 */ /* 0x000fe20000000000 */
        /* <DEDUP_REMOVED lines=62> */
[----:B------:R-:W-:-:S06]  /*23a0*/  UMOV UR6, URZ ;  /* 0x0000003f00067c82 */ /* 0x000fcc0008000000 */
.L_x_24:
[----:B------:R-:W-:Y:S05]  /*23b0*/  @!P1 BRA `(.L_x_25) ;  /* 0x0000000000049947 */ /* 0x000fea0003800000 */
[----:B------:R-:W-:Y:S01]  /*23c0*/  BPT.TRAP 0x1 ;  /* 0x000000040000795c */ /* 0x000fe20000300000 */
.L_x_25:
[----:B------:R-:W-:Y:S01]  /*23d0*/  ULEA UR8, UR17, UR10, 0x3 ;  /* 0x0000000a11087291 */ /* 0x000fe2000f8e183f */
[----:B------:R-:W-:-:S03]  /*23e0*/  ISETP.GT.U32.AND P0, PT, R4, 0x1, PT ;  /* 0x000000010400780c */ /* 0x000fc60003f04070 */
[----:B------:R-:W-:-:S04]  /*23f0*/  UIADD3 UR8, UR8, 0x18, URZ ;  /* 0x0000001808087890 */ /* 0x000fc8000fffe03f */
[----:B------:R-:W-:-:S09]  /*2400*/  UPRMT UR8, URZ, 0x654, UR8 ;  /* 0x000006543f087896 */ /* 0x000fd20008000008 */
[----:B------:R-:W-:Y:S01]  /*2410*/  SYNCS.ARRIVE.TRANS64.RED.A1T0 RZ, [UR8], RZ ;  /* 0x000000ffffff79a7 */ /* 0x000fe20008100408 */
[----:B------:R-:W-:Y:S05]  /*2420*/  @P0 BRA `(.L_x_26) ;  /* 0x0000000000040947 */ /* 0x000fea0003800000 */
[----:B------:R-:W-:Y:S01]  /*2430*/  BPT.TRAP 0x1 ;  /* 0x000000040000795c */ /* 0x000fe20000300000 */
.L_x_26:
[----:B------:R-:W-:Y:S01]  /*2440*/  UIADD3 UR16, UR16, 0x1, URZ ;  /* 0x0000000110107890 */ /* 0x000fe2000fffe03f */
[C---:B------:R-:W-:Y:S01]  /*2450*/  ISETP.GT.AND P0, PT, R10.reuse, 0x1, PT ;  /* 0x000000010a00780c */ /* 0x040fe20003f04270 */
[----:B------:R-:W-:Y:S01]  /*2460*/  UIADD3 UR17, UR17, 0x1, URZ ;  /* 0x0000000111117890 */ /* 0x000fe2000fffe03f */
[----:B------:R-:W-:Y:S01]  /*2470*/  VIADD R10, R10, 0xffffffff ;  /* 0xffffffff0a0a7836 */ /* 0x000fe20000000000 */
[----:B------:R-:W-:Y:S02]  /*2480*/  UISETP.NE.AND UP0, UPT, UR16, 0x3, UPT ;  /* 0x000000031000788c */ /* 0x000fe4000bf05270 */
[----:B------:R-:W-:Y:S02]  /*2490*/  UISETP.NE.AND UP1, UPT, UR17, 0x3, UPT ;  /* 0x000000031100788c */ /* 0x000fe4000bf25270 */
[----:B------:R-:W-:Y:S02]  /*24a0*/  USEL UR8, URZ, 0x1, UP0 ;  /* 0x000000013f087887 */ /* 0x000fe40008000000 */
[----:B------:R-:W-:-:S02]  /*24b0*/  USEL UR16, UR16, URZ, UP0 ;  /* 0x0000003f10107287 */ /* 0x000fc40008000000 */
[----:B------:R-:W-:Y:S02]  /*24c0*/  USEL UR17, UR17, URZ, UP1 ;  /* 0x0000003f11117287 */ /* 0x000fe40008800000 */
[----:B------:R-:W-:Y:S01]  /*24d0*/  LOP3.LUT R142, R142, UR8, RZ, 0x3c, !PT ;  /* 0x000000088e8e7c12 */ /* 0x000fe2000f8e3cff */
[----:B------:R-:W-:Y:S01]  /*24e0*/  UMOV UR8, 0x1 ;  /* 0x0000000100087882 */ /* 0x000fe20000000000 */
[----:B------:R-:W-:Y:S08]  /*24f0*/  @P0 BRA `(.L_x_27) ;  /* 0xfffffff8001c0947 */ /* 0x000ff0000383ffff */
.L_x_19:
[----:B------:R-:W-:Y:S01]  /*2500*/  UISETP.NE.AND UP0, UPT, UR6, URZ, UPT ;  /* 0x0000003f0600728c */ /* 0x000fe2000bf05270 */
[----:B01----:R-:W0:Y:S03]  /*2510*/  LDC R10, c[0x0][0x28c] ;  /* 0x0000a300ff0a7b82 */ /* 0x003e260000000800 */
[----:B------:R-:W-:-:S06]  /*2520*/  USEL UR6, URZ, 0x1, !UP0 ;  /* 0x000000013f067887 */ /* 0x000fcc000c000000 */
[----:B------:R-:W-:Y:S02]  /*2530*/  ISETP.NE.AND P0, PT, RZ, UR6, PT ;  /* 0x00000006ff007c0c */ /* 0x000fe4000bf05270 */
[----:B0-----:R-:W-:-:S11]  /*2540*/  ISETP.GE.AND P1, PT, R10, 0x1, PT ;  /* 0x000000010a00780c */ /* 0x001fd60003f26270 */
[----:B------:R-:W-:Y:S05]  /*2550*/  @!P0 BRA `(.L_x_28) ;  /* 0x0000000400048947 */ /* 0x000fea0003800000 */
[----:B------:R-:W-:Y:S02]  /*2560*/  WARPGROUP.DEPBAR.LE gsb0, 0x0 ;  /* 0x00008000000079c5 */ /* 0x000fe40000010000 */
[----:B------:R-:W-:Y:S01]  /*2570*/  FADD R141, R24, R141 ;  /* 0x0000008d188d7221 */ /* 0x000fe20000000000 */
        /* <DEDUP_REMOVED lines=62> */
[----:B------:R-:W-:-:S07]  /*2960*/  FADD R14, R14, R87 ;  /* 0x000000570e0e7221 */ /* 0x000fce0000000000 */
.L_x_28:
[----:B------:R-:W-:Y:S02]  /*2970*/  WARPGROUP.DEPBAR.LE gsb0, 0x0 ;  /* 0x00008000000079c5 */ /* 0x000fe40000010000 */
[----:B------:R-:W-:Y:S05]  /*2980*/  @!P1 BRA `(.L_x_29) ;  /* 0x0000000000409947 */ /* 0x000fea0003800000 */
[----:B------:R-:W-:-:S13]  /*2990*/  ISETP.NE.AND P0, PT, R138, 0x3, PT ;  /* 0x000000038a00780c */ /* 0x000fda0003f05270 */
[----:B------:R-:W-:Y:S05]  /*29a0*/  @!P0 BRA `(.L_x_30) ;  /* 0x0000000000048947 */ /* 0x000fea0003800000 */
[----:B------:R-:W-:Y:S01]  /*29b0*/  BPT.TRAP 0x1 ;  /* 0x000000040000795c */ /* 0x000fe20000300000 */
.L_x_30:
[----:B------:R-:W-:Y:S01]  /*29c0*/  UISETP.LT.AND UP0, UPT, UR9, 0x1, UPT ;  /* 0x000000010900788c */ /* 0x000fe2000bf01270 */
[----:B------:R-:W-:-:S03]  /*29d0*/  ISETP.GT.U32.AND P0, PT, R4, 0x1, PT ;  /* 0x000000010400780c */ /* 0x000fc60003f04070 */
[----:B------:R-:W-:-:S04]  /*29e0*/  USEL UR8, UR9, 0x1, UP0 ;  /* 0x0000000109087887 */ /* 0x000fc80008000000 */
[----:B------:R-:W-:-:S04]  /*29f0*/  UIADD3 UR8, UR5, UR9, -UR8 ;  /* 0x0000000905087290 */ /* 0x000fc8000fffe808 */
[----:B------:R-:W-:-:S04]  /*2a00*/  UIMAD.WIDE.U32 UR6, UR8, -0x55555555, URZ ;  /* 0xaaaaaaab080678a5 */ /* 0x000fc8000f8e003f */
[----:B------:R-:W-:-:S04]  /*2a10*/  USHF.R.U32.HI UR6, URZ, 0x1, UR7 ;  /* 0x000000013f067899 */ /* 0x000fc80008011607 */
[----:B------:R-:W-:-:S04]  /*2a20*/  UIMAD UR8, UR6, -0x3, UR8 ;  /* 0xfffffffd060878a4 */ /* 0x000fc8000f8e0208 */
[----:B------:R-:W-:-:S04]  /*2a30*/  ULEA UR8, UR8, UR10, 0x3 ;  /* 0x0000000a08087291 */ /* 0x000fc8000f8e183f */
[----:B------:R-:W-:-:S04]  /*2a40*/  UIADD3 UR8, UR8, 0x18, URZ ;  /* 0x0000001808087890 */ /* 0x000fc8000fffe03f */
[----:B------:R-:W-:-:S09]  /*2a50*/  UPRMT UR8, URZ, 0x654, UR8 ;  /* 0x000006543f087896 */ /* 0x000fd20008000008 */
[----:B------:R-:W-:Y:S01]  /*2a60*/  SYNCS.ARRIVE.TRANS64.RED.A1T0 RZ, [UR8], RZ ;  /* 0x000000ffffff79a7 */ /* 0x000fe20008100408 */
[----:B------:R-:W-:Y:S05]  /*2a70*/  @P0 BRA `(.L_x_29) ;  /* 0x0000000000040947 */ /* 0x000fea0003800000 */
[----:B------:R-:W-:Y:S01]  /*2a80*/  BPT.TRAP 0x1 ;  /* 0x000000040000795c */ /* 0x000fe20000300000 */
.L_x_29:
[----:B------:R-:W0:Y:S01]  /*2a90*/  LDC R26, c[0x0][0x288] ;  /* 0x0000a200ff1a7b82 */ /* 0x000e220000000800 */
[--C-:B------:R-:W-:Y:S01]  /*2aa0*/  SHF.R.U32.HI R10, RZ, 0x2, R0.reuse ;  /* 0x00000002ff0a7819 */ /* 0x100fe20000011600 */
[----:B------:R-:W-:Y:S01]  /*2ab0*/  IMAD.SHL.U32 R29, R7, 0x80, RZ ;  /* 0x00000080071d7824 */ /* 0x000fe200078e00ff */
[----:B------:R-:W-:Y:S01]  /*2ac0*/  SHF.R.U32.HI R25, RZ, 0x7, R0 ;  /* 0x00000007ff197819 */ /* 0x000fe20000011600 */
[----:B------:R-:W-:Y:S01]  /*2ad0*/  UIADD3 UR5, UR9, UR5, URZ ;  /* 0x0000000509057290 */ /* 0x000fe2000fffe03f */
[----:B------:R-:W-:Y:S01]  /*2ae0*/  LOP3.LUT R11, R10, 0x7, RZ, 0xc0, !PT ;  /* 0x000000070a0b7812 */ /* 0x000fe200078ec0ff */
[----:B------:R-:W-:Y:S01]  /*2af0*/  IMAD.SHL.U32 R31, R6, 0x80, RZ ;  /* 0x00000080061f7824 */ /* 0x000fe200078e00ff */
[----:B------:R-:W-:Y:S01]  /*2b00*/  LOP3.LUT R10, R25, 0x1, RZ, 0xc0, !PT ;  /* 0x00000001190a7812 */ /* 0x000fe200078ec0ff */
[----:B------:R-:W-:Y:S01]  /*2b10*/  UISETP.GT.U32.AND UP0, UPT, UR5, 0x2, UPT ;  /* 0x000000020500788c */ /* 0x000fe2000bf04070 */
[----:B------:R-:W-:Y:S01]  /*2b20*/  LOP3.LUT R24, R0, 0x60, RZ, 0xc0, !PT ;  /* 0x0000006000187812 */ /* 0x000fe200078ec0ff */
[----:B------:R-:W-:Y:S01]  /*2b30*/  ULDC UR12, c[0x0][0x284] ;  /* 0x0000a100000c7ab9 */ /* 0x000fe20000000800 */
[----:B------:R-:W-:Y:S01]  /*2b40*/  UISETP.GE.U32.AND UP1, UPT, UR9, 0x3, UPT ;  /* 0x000000030900788c */ /* 0x000fe2000bf26070 */
[----:B------:R-:W-:Y:S01]  /*2b50*/  IMAD.SHL.U32 R30, R10, 0x40, RZ ;  /* 0x000000400a1e7824 */ /* 0x000fe200078e00ff */
[----:B------:R-:W-:Y:S01]  /*2b60*/  SHF.R.U32.HI R28, RZ, 0x1, R24 ;  /* 0x00000001ff1c7819 */ /* 0x000fe20000011618 */
[----:B------:R-:W-:Y:S01]  /*2b70*/  UISETP.LT.U32.AND UP0, UPT, UR9, 0x3, UP0 ;  /* 0x000000030900788c */ /* 0x000fe20008701070 */
[----:B------:R-:W-:Y:S01]  /*2b80*/  LOP3.LUT R24, R0, 0x3, RZ, 0xc0, !PT ;  /* 0x0000000300187812 */ /* 0x000fe200078ec0ff */
[----:B------:R-:W-:Y:S01]  /*2b90*/  UIMAD.WIDE.U32 UR6, UR5, -0x55555555, URZ ;  /* 0xaaaaaaab050678a5 */ /* 0x000fe2000f8e003f */
[--C-:B------:R-:W-:Y:S01]  /*2ba0*/  IADD3 R25, RZ, -R28, -R11.reuse ;  /* 0x8000001cff197210 */ /* 0x100fe20007ffe80b */
[----:B------:R-:W-:Y:S01]  /*2bb0*/  USEL UR8, URZ, 0x1, !UP0 ;  /* 0x000000013f087887 */ /* 0x000fe2000c000000 */
[----:B------:R-:W-:Y:S01]  /*2bc0*/  LOP3.LUT R11, R30, 0x40, R11, 0xe2, !PT ;  /* 0x000000401e0b7812 */ /* 0x000fe200078ee20b */
[----:B------:R-:W-:Y:S01]  /*2bd0*/  ULDC.64 UR10, c[0x0][0x5d0] ;  /* 0x00017400000a7ab9 */ /* 0x000fe20000000a00 */
[----:B------:R-:W-:Y:S01]  /*2be0*/  SHF.R.S32.HI R34, RZ, 0x1f, R5 ;  /* 0x0000001fff227819 */ /* 0x000fe20000011405 */
[----:B------:R-:W-:Y:S01]  /*2bf0*/  IMAD R10, R10, -0x40, R25 ;  /* 0xffffffc00a0a7824 */ /* 0x000fe200078e0219 */
[----:B------:R-:W-:Y:S01]  /*2c00*/  USHF.R.U32.HI UR6, URZ, 0x1, UR7 ;  /* 0x000000013f067899 */ /* 0x000fe20008011607 */
[----:B0-----:R-:W-:Y:S01]  /*2c10*/  IMAD R30, R24, -0x2, R26 ;  /* 0xfffffffe181e7824 */ /* 0x001fe200078e021a */
[----:B------:R-:W-:Y:S01]  /*2c20*/  ISETP.GE.AND P0, PT, R29, R26, PT ;  /* 0x0000001a1d00720c */ /* 0x000fe20003f06270 */
[----:B------:R-:W-:Y:S01]  /*2c30*/  IMAD.SHL.U32 R24, R0, 0x2, RZ ;  /* 0x0000000200187824 */ /* 0x000fe200078e00ff */
[----:B------:R-:W-:Y:S01]  /*2c40*/  ULOP3.LUT UR4, UR4, UR8, URZ, 0x3c, !UPT ;  /* 0x0000000804047292 */ /* 0x000fe2000f8e3c3f */
[----:B------:R-:W-:Y:S01]  /*2c50*/  IMAD R32, R34, UR10, RZ ;  /* 0x0000000a22207c24 */ /* 0x000fe2000f8e02ff */
[----:B------:R-:W-:Y:S01]  /*2c60*/  ISETP.GE.OR P0, PT, R31, UR12, P0 ;  /* 0x0000000c1f007c0c */ /* 0x000fe20008706670 */
[----:B------:R-:W-:Y:S01]  /*2c70*/  IMAD.WIDE R26, R6, 0x80, RZ ;  /* 0x00000080061a7825 */ /* 0x000fe200078e02ff */
[----:B------:R-:W-:Y:S01]  /*2c80*/  LOP3.LUT R24, R29, 0x6, R24, 0xf8, !PT ;  /* 0x000000061d187812 */ /* 0x000fe200078ef818 */
[----:B------:R-:W-:Y:S01]  /*2c90*/  UIMAD UR5, UR6, -0x3, UR5 ;  /* 0xfffffffd060578a4 */ /* 0x000fe2000f8e0205 */
[----:B------:R-:W-:Y:S01]  /*2ca0*/  IADD3 R36, -R31, UR12, R10 ;  /* 0x0000000c1f247c10 */ /* 0x000fe2000fffe10a */
[----:B------:R-:W-:Y:S01]  /*2cb0*/  IMAD R33, R5, UR11, R32 ;  /* 0x0000000b05217c24 */ /* 0x000fe2000f8e0220 */
[----:B------:R-:W-:Y:S01]  /*2cc0*/  SHF.R.S32.HI R25, RZ, 0x1f, R24 ;  /* 0x0000001fff197819 */ /* 0x000fe20000011418 */
[----:B------:R-:W-:Y:S01]  /*2cd0*/  @UP1 ULOP3.LUT UR4, UR4, 0x1, UR6, 0x78, !UPT ;  /* 0x0000000104041892 */ /* 0x000fe2000f8e7806 */
[----:B------:R-:W-:Y:S01]  /*2ce0*/  LOP3.LUT R35, R26, R11, R28, 0xfe, !PT ;  /* 0x0000000b1a237212 */ /* 0x000fe200078efe1c */
[----:B------:R-:W-:-:S02]  /*2cf0*/  IMAD.IADD R29, R30, 0x1, -R29 ;  /* 0x000000011e1d7824 */ /* 0x000fc400078e0a1d */
[----:B------:R-:W-:-:S04]  /*2d00*/  IMAD.WIDE.U32 R6, R5, UR10, R24 ;  /* 0x0000000a05067c25 */ /* 0x000fc8000f8e0018 */
[----:B------:R-:W-:Y:S02]  /*2d10*/  IMAD.IADD R7, R7, 0x1, R33 ;  /* 0x0000000107077824 */ /* 0x000fe400078e0221 */
[----:B------:R-:W-:Y:S01]  /*2d20*/  IMAD.MOV.U32 R28, RZ, RZ, -0x1 ;  /* 0xffffffffff1c7424 */ /* 0x000fe200078e00ff */
[----:B------:R-:W-:Y:S06]  /*2d30*/  @P0 BRA `(.L_x_31) ;  /* 0x0000004400a40947 */ /* 0x000fec0003800000 */
[----:B------:R-:W0:Y:S01]  /*2d40*/  LDC.64 R32, c[0x0][0x5c8] ;  /* 0x00017200ff207b82 */ /* 0x000e220000000a00 */
[----:B------:R-:W-:Y:S01]  /*2d50*/  ULDC.64 UR6, c[0x0][0x5c0] ;  /* 0x0001700000067ab9 */ /* 0x000fe20000000a00 */
[----:B------:R-:W-:Y:S01]  /*2d60*/  BSSY B0, `(.L_x_31) ;  /* 0x0000466000007945 */ /* 0x000fe20003800000 */
[-C--:B0-----:R-:W-:Y:S02]  /*2d70*/  IMAD R10, R27, R32.reuse, RZ ;  /* 0x000000201b0a7224 */ /* 0x081fe400078e02ff */
[----:B------:R-:W-:-:S04]  /*2d80*/  IMAD.WIDE.U32 R6, R35, R32, R6 ;  /* 0x0000002023067225 */ /* 0x000fc800078e0006 */
[----:B------:R-:W-:Y:S01]  /*2d90*/  IMAD R31, R35, R33, R10 ;  /* 0x00000021231f7224 */ /* 0x000fe200078e020a */
[----:B------:R-:W-:Y:S02]  /*2da0*/  LEA R11, P0, R32, R6, 0x3 ;  /* 0x00000006200b7211 */ /* 0x000fe400078018ff */
[----:B------:R-:W-:Y:S01]  /*2db0*/  IADD3 R10, P1, R6, UR6, RZ ;  /* 0x00000006060a7c10 */ /* 0x000fe2000ff3e0ff */
[----:B------:R-:W-:Y:S01]  /*2dc0*/  IMAD.IADD R31, R7, 0x1, R31 ;  /* 0x00000001071f7824 */ /* 0x000fe200078e021f */
[----:B------:R-:W-:-:S04]  /*2dd0*/  IADD3 R6, P3, R11, UR6, RZ ;  /* 0x000000060b067c10 */ /* 0x000fc8000ff7e0ff */
[----:B------:R-:W-:Y:S02]  /*2de0*/  LEA.HI.X R7, R32, R31, R33, 0x3, P0 ;  /* 0x0000001f20077211 */ /* 0x000fe400000f1c21 */
[----:B---3-5:R-:W-:Y:S02]  /*2df0*/  FSETP.NEU.AND P0, PT, R9, RZ, PT ;  /* 0x000000ff0900720b */ /* 0x028fe40003f0d000 */
[----:B------:R-:W-:Y:S02]  /*2e00*/  IADD3.X R11, R31, UR7, RZ, P1, !PT ;  /* 0x000000071f0b7c10 */ /* 0x000fe40008ffe4ff */
[----:B------:R-:W-:-:S09]  /*2e10*/  IADD3.X R7, R7, UR7, RZ, P3, !PT ;  /* 0x0000000707077c10 */ /* 0x000fd20009ffe4ff */
[----:B------:R-:W-:Y:S05]  /*2e20*/  @!P0 BRA `(.L_x_32) ;  /* 0x00000034005c8947 */ /* 0x000fea0003800000 */
[----:B------:R-:W-:Y:S01]  /*2e30*/  ULDC.64 UR6, c[0x0][0x5b8] ;  /* 0x00016e0000067ab9 */ /* 0x000fe20000000a00 */
[----:B------:R-:W-:Y:S01]  /*2e40*/  ISETP.GE.AND P0, PT, R36, 0x1, PT ;  /* 0x000000012400780c */ /* 0x000fe20003f06270 */
[----:B------:R-:W-:Y:S01]  /*2e50*/  IMAD R32, R34, UR6, RZ ;  /* 0x0000000622207c24 */ /* 0x000fe2000f8e02ff */
[----:B------:R-:W-:Y:S01]  /*2e60*/  ULDC.64 UR10, c[0x0][0x5a8] ;  /* 0x00016a00000a7ab9 */ /* 0x000fe20000000a00 */
[----:B------:R-:W-:Y:S01]  /*2e70*/  IMAD.WIDE.U32 R30, R5, UR6, R24 ;  /* 0x00000006051e7c25 */ /* 0x000fe2000f8e0018 */
[----:B------:R-:W-:Y:S01]  /*2e80*/  ISETP.LT.OR P4, PT, R29, 0x1, !P0 ;  /* 0x000000011d00780c */ /* 0x000fe20004781670 */
[----:B------:R-:W-:Y:S02]  /*2e90*/  BSSY B1, `(.L_x_33) ;  /* 0x000000c000017945 */ /* 0x000fe40003800000 */
[----:B------:R-:W-:Y:S01]  /*2ea0*/  IMAD R5, R5, UR7, R32 ;  /* 0x0000000705057c24 */ /* 0x000fe2000f8e0220 */
[----:B------:R-:W-:-:S03]  /*2eb0*/  ULDC.64 UR6, c[0x0][0x5b0] ;  /* 0x00016c0000067ab9 */ /* 0x000fc60000000a00 */
[----:B------:R-:W-:Y:S02]  /*2ec0*/  IMAD.IADD R31, R31, 0x1, R5 ;  /* 0x000000011f1f7824 */ /* 0x000fe400078e0205 */
[----:B------:R-:W-:Y:S02]  /*2ed0*/  IMAD R5, R27, UR6, RZ ;  /* 0x000000061b057c24 */ /* 0x000fe4000f8e02ff */
[----:B------:R-:W-:-:S04]  /*2ee0*/  IMAD.WIDE.U32 R24, R35, UR6, R30 ;  /* 0x0000000623187c25 */ /* 0x000fc8000f8e001e */
[----:B------:R-:W-:Y:S01]  /*2ef0*/  IMAD R5, R35, UR7, R5 ;  /* 0x0000000723057c24 */ /* 0x000fe2000f8e0205 */
[----:B------:R-:W-:-:S04]  /*2f00*/  IADD3 R24, P1, R24, UR10, RZ ;  /* 0x0000000a18187c10 */ /* 0x000fc8000ff3e0ff */
[--C-:B------:R-:W-:Y:S02]  /*2f10*/  IADD3.X R25, R25, UR11, R5.reuse, P1, !PT ;  /* 0x0000000b19197c10 */ /* 0x100fe40008ffe405 */
[----:B------:R-:W-:Y:S01]  /*2f20*/  PRMT R5, RZ, 0x7610, R5 ;  /* 0x00007610ff057816 */ /* 0x000fe20000000005 */
[----:B------:R-:W-:Y:S06]  /*2f30*/  @P4 BRA `(.L_x_34) ;  /* 0x0000000000044947 */ /* 0x000fec0003800000 */
[----:B------:R0:W5:Y:S02]  /*2f40*/  LDG.E.U8 R5, desc[UR18][R24.64] ;  /* 0x0000001218057981 */ /* 0x000164000c1e1100 */
.L_x_34:
[----:B------:R-:W-:Y:S05]  /*2f50*/  BSYNC B1 ;  /* 0x0000000000017941 */ /* 0x000fea0003800000 */
.L_x_33:
[----:B-----5:R-:W-:Y:S01]  /*2f60*/  LOP3.LUT R5, R5, 0xff, RZ, 0xc0, !PT ;  /* 0x000000ff05057812 */ /* 0x020fe200078ec0ff */
[----:B------:R-:W-:Y:S01]  /*2f70*/  BSSY B1, `(.L_x_35) ;  /* 0x000000b000017945 */ /* 0x000fe20003800000 */
[----:B------:R-:W-:Y:S02]  /*2f80*/  ISETP.LT.OR P3, PT, R29, 0x2, !P0 ;  /* 0x000000021d00780c */ /* 0x000fe40004761670 */
[----:B------:R-:W-:-:S05]  /*2f90*/  F2FP.F16.E4M3.UNPACK_B R5, R5 ;  /* 0x00000005ff05723e */ /* 0x000fca00020006ff */
[----:B------:R-:W-:Y:S01]  /*2fa0*/  HADD2.F32 R32, -RZ, R5.H0_H0 ;  /* 0x20000005ff207230 */ /* 0x000fe20000004100 */
[----:B------:R-:W-:-:S04]  /*2fb0*/  PRMT R5, RZ, 0x7610, R5 ;  /* 0x00007610ff057816 */ /* 0x000fc80000000005 */
[----:B------:R-:W-:-:S04]  /*2fc0*/  FMUL R32, R32, R9 ;  /* 0x0000000920207220 */ /* 0x000fc80000400000 */
[----:B--2---:R-:W-:-:S05]  /*2fd0*/  FFMA R32, R141, R8, R32 ;  /* 0x000000088d207223 */ /* 0x004fca0000000020 */
[----:B------:R-:W-:-:S05]  /*2fe0*/  F2FP.SATFINITE.E4M3.F32.PACK_AB_MERGE_C R33, RZ, R32, RZ ;  /* 0x00000020ff21723e */ /* 0x000fca00048070ff */
[----:B------:R1:W-:Y:S01]  /*2ff0*/  @!P4 STG.E.U8 desc[UR18][R10.64], R33 ;  /* 0x000000210a00c986 */ /* 0x0003e2000c101112 */
[----:B------:R-:W-:Y:S05]  /*3000*/  @P3 BRA `(.L_x_36) ;  /* 0x0000000000043947 */ /* 0x000fea0003800000 */
[----:B------:R2:W5:Y:S02]  /*3010*/  LDG.E.U8 R5, desc[UR18][R24.64+0x1] ;  /* 0x0000011218057981 */ /* 0x000564000c1e1100 */
.L_x_36:
[----:B------:R-:W-:Y:S05]  /*3020*/  BSYNC B1 ;  /* 0x0000000000017941 */ /* 0x000fea0003800000 */
.L_x_35:
[----:B-----5:R-:W-:Y:S01]  /*3030*/  LOP3.LUT R5, R5, 0xff, RZ, 0xc0, !PT ;  /* 0x000000ff05057812 */ /* 0x020fe200078ec0ff */
[----:B------:R-:W-:Y:S01]  /*3040*/  BSSY B1, `(.L_x_37) ;  /* 0x0000013000017945 */ /* 0x000fe20003800000 */
[----:B-1----:R-:W-:Y:S02]  /*3050*/  IADD3 R33, P1, R35, 0x8, RZ ;  /* 0x0000000823217810 */ /* 0x002fe40007f3e0ff */
[----:B------:R-:W-:-:S03]  /*3060*/  F2FP.F16.E4M3.UNPACK_B R5, R5 ;  /* 0x00000005ff05723e */ /* 0x000fc600020006ff */
[----:B------:R-:W-:Y:S01]  /*3070*/  IMAD.X R27, RZ, RZ, R27, P1 ;  /* 0x000000ffff1b7224 */ /* 0x000fe200008e061b */
[----:B------:R-:W-:Y:S01]  /*3080*/  ISETP.GE.AND P1, PT, R36, 0x9, PT ;  /* 0x000000092400780c */ /* 0x000fe20003f26270 */
[----:B------:R-:W-:Y:S02]  /*3090*/  HADD2.F32 R26, -RZ, R5.H0_H0 ;  /* 0x20000005ff1a7230 */ /* 0x000fe40000004100 */
[----:B------:R-:W-:Y:S01]  /*30a0*/  IMAD.WIDE.U32 R30, R33, UR6, R30 ;  /* 0x00000006211e7c25 */ /* 0x000fe2000f8e001e */
[----:B------:R-:W-:-:S03]  /*30b0*/  ISETP.LT.OR P5, PT, R29, 0x1, !P1 ;  /* 0x000000011d00780c */ /* 0x000fc60004fa1670 */
[----:B------:R-:W-:Y:S01]  /*30c0*/  FMUL R5, R26, R9 ;  /* 0x000000091a057220 */ /* 0x000fe20000400000 */
[----:B------:R-:W-:-:S03]  /*30d0*/  IMAD R26, R27, UR6, RZ ;  /* 0x000000061b1a7c24 */ /* 0x000fc6000f8e02ff */
[----:B------:R-:W-:Y:S01]  /*30e0*/  FFMA R5, R136, R8, R5 ;  /* 0x0000000888057223 */ /* 0x000fe20000000005 */
[----:B------:R-:W-:Y:S01]  /*30f0*/  IMAD R33, R33, UR7, R26 ;  /* 0x0000000721217c24 */ /* 0x000fe2000f8e021a */
[----:B------:R-:W-:-:S03]  /*3100*/  IADD3 R26, P4, R30, UR10, RZ ;  /* 0x0000000a1e1a7c10 */ /* 0x000fc6000ff9e0ff */
[----:B------:R-:W-:Y:S02]  /*3110*/  F2FP.SATFINITE.E4M3.F32.PACK_AB_MERGE_C R35, RZ, R5, RZ ;  /* 0x00000005ff23723e */ /* 0x000fe400048070ff */
[----:B------:R-:W-:Y:S02]  /*3120*/  IADD3.X R27, R31, UR11, R33, P4, !PT ;  /* 0x0000000b1f1b7c10 */ /* 0x000fe4000a7fe421 */
[----:B------:R-:W-:Y:S01]  /*3130*/  PRMT R5, RZ, 0x7610, R5 ;  /* 0x00007610ff057816 */ /* 0x000fe20000000005 */
[----:B------:R1:W-:Y:S01]  /*3140*/  @!P3 STG.E.U8 desc[UR18][R10.64+0x1], R35 ;  /* 0x000001230a00b986 */ /* 0x0003e2000c101112 */
[----:B------:R-:W-:Y:S05]  /*3150*/  @P5 BRA `(.L_x_38) ;  /* 0x0000000000045947 */ /* 0x000fea0003800000 */
[----:B------:R3:W5:Y:S02]  /*3160*/  LDG.E.U8 R5, desc[UR18][R26.64] ;  /* 0x000000121a057981 */ /* 0x000764000c1e1100 */
.L_x_38:
[----:B------:R-:W-:Y:S05]  /*3170*/  BSYNC B1 ;  /* 0x0000000000017941 */ /* 0x000fea0003800000 */
.L_x_37:
[----:B-----5:R-:W-:Y:S01]  /*3180*/  LOP3.LUT R5, R5, 0xff, RZ, 0xc0, !PT ;  /* 0x000000ff05057812 */ /* 0x020fe200078ec0ff */
[----:B------:R-:W-:Y:S01]  /*3190*/  BSSY B1, `(.L_x_39) ;  /* 0x000000b000017945 */ /* 0x000fe20003800000 */
[----:B------:R-:W-:Y:S02]  /*31a0*/  ISETP.LT.OR P3, PT, R29, 0x2, !P1 ;  /* 0x000000021d00780c */ /* 0x000fe40004f61670 */
[----:B------:R-:W-:-:S05]  /*31b0*/  F2FP.F16.E4M3.UNPACK_B R5, R5 ;  /* 0x00000005ff05723e */ /* 0x000fca00020006ff */
[----:B------:R-:W-:Y:S01]  /*31c0*/  HADD2.F32 R30, -RZ, R5.H0_H0 ;  /* 0x20000005ff1e7230 */ /* 0x000fe20000004100 */
[----:B------:R-:W-:-:S04]  /*31d0*/  PRMT R5, RZ, 0x7610, R5 ;  /* 0x00007610ff057816 */ /* 0x000fc80000000005 */
[----:B------:R-:W-:-:S04]  /*31e0*/  FMUL R30, R30, R9 ;  /* 0x000000091e1e7220 */ /* 0x000fc80000400000 */
[----:B------:R-:W-:-:S05]  /*31f0*/  FFMA R30, R139, R8, R30 ;  /* 0x000000088b1e7223 */ /* 0x000fca000000001e */
[----:B------:R-:W-:-:S05]  /*3200*/  F2FP.SATFINITE.E4M3.F32.PACK_AB_MERGE_C R31, RZ, R30, RZ ;  /* 0x0000001eff1f723e */ /* 0x000fca00048070ff */
[----:B------:R4:W-:Y:S01]  /*3210*/  @!P5 STG.E.U8 desc[UR18][R6.64], R31 ;  /* 0x0000001f0600d986 */ /* 0x0009e2000c101112 */
[----:B------:R-:W-:Y:S05]  /*3220*/  @P3 BRA `(.L_x_40) ;  /* 0x0000000000043947 */ /* 0x000fea0003800000 */
[----:B------:R0:W5:Y:S02]  /*3230*/  LDG.E.U8 R5, desc[UR18][R26.64+0x1] ;  /* 0x000001121a057981 */ /* 0x000164000c1e1100 */
.L_x_40:
[----:B------:R-:W-:Y:S05]  /*3240*/  BSYNC B1 ;  /* 0x0000000000017941 */ /* 0x000fea0003800000 */
.L_x_39:
[----:B-----5:R-:W-:Y:S01]  /*3250*/  LOP3.LUT R5, R5, 0xff, RZ, 0xc0, !PT ;  /* 0x000000ff05057812 */ /* 0x020fe200078ec0ff */
[----:B------:R-:W-:Y:S01]  /*3260*/  BSSY B1, `(.L_x_41) ;  /* 0x000000b000017945 */ /* 0x000fe20003800000 */
[----:B------:R-:W-:Y:S02]  /*3270*/  ISETP.LT.OR P4, PT, R29, 0x9, !P0 ;  /* 0x000000091d00780c */ /* 0x000fe40004781670 */
[----:B------:R-:W-:-:S05]  /*3280*/  F2FP.F16.E4M3.UNPACK_B R5, R5 ;  /* 0x00000005ff05723e */ /* 0x000fca00020006ff */
[----:B------:R-:W-:-:S05]  /*3290*/  HADD2.F32 R30, -RZ, R5.H0_H0 ;  /* 0x20000005ff1e7230 */ /* 0x000fca0000004100 */
[----:B------:R-:W-:-:S04]  /*32a0*/  FMUL R5, R30, R9 ;  /* 0x000000091e057220 */ /* 0x000fc80000400000 */
[----:B------:R-:W-:-:S05]  /*32b0*/  FFMA R5, R134, R8, R5 ;  /* 0x0000000886057223 */ /* 0x000fca0000000005 */
[----:B----4-:R-:W-:Y:S02]  /*32c0*/  F2FP.SATFINITE.E4M3.F32.PACK_AB_MERGE_C R31, RZ, R5, RZ ;  /* 0x00000005ff1f723e */ /* 0x010fe400048070ff */
[----:B------:R-:W-:-:S03]  /*32d0*/  PRMT R5, RZ, 0x7610, R5 ;  /* 0x00007610ff057816 */ /* 0x000fc60000000005 */
[----:B------:R4:W-:Y:S01]  /*32e0*/  @!P3 STG.E.U8 desc[UR18][R6.64+0x1], R31 ;  /* 0x0000011f0600b986 */ /* 0x0009e2000c101112 */
[----:B------:R-:W-:Y:S05]  /*32f0*/  @P4 BRA `(.L_x_42) ;  /* 0x0000000000044947 */ /* 0x000fea0003800000 */
[----:B------:R0:W5:Y:S02]  /*3300*/  LDG.E.U8 R5, desc[UR18][R24.64+0x8] ;  /* 0x0000081218057981 */ /* 0x000164000c1e1100 */
.L_x_42:
[----:B------:R-:W-:Y:S05]  /*3310*/  BSYNC B1 ;  /* 0x0000000000017941 */ /* 0x000fea0003800000 */
.L_x_41:
        /* <DEDUP_REMOVED lines=8> */
[----:B----4-:R-:W-:-:S05]  /*33a0*/  F2FP.SATFINITE.E4M3.F32.PACK_AB_MERGE_C R31, RZ, R30, RZ ;  /* 0x0000001eff1f723e */ /* 0x010fca00048070ff */
[----:B------:R4:W-:Y:S01]  /*33b0*/  @!P4 STG.E.U8 desc[UR18][R10.64+0x8], R31 ;  /* 0x0000081f0a00c986 */ /* 0x0009e2000c101112 */
[----:B------:R-:W-:Y:S05]  /*33c0*/  @P3 BRA `(.L_x_44) ;  /* 0x0000000000043947 */ /* 0x000fea0003800000 */
[----:B------:R0:W5:Y:S02]  /*33d0*/  LDG.E.U8 R5, desc[UR18][R24.64+0x9] ;  /* 0x0000091218057981 */ /* 0x000164000c1e1100 */
.L_x_44:
[----:B------:R-:W-:Y:S05]  /*33e0*/  BSYNC B1 ;  /* 0x0000000000017941 */ /* 0x000fea0003800000 */
.L_x_43:
        /* <DEDUP_REMOVED lines=12> */
.L_x_46:
[----:B------:R-:W-:Y:S05]  /*34b0*/  BSYNC B1 ;  /* 0x0000000000017941 */ /* 0x000fea0003800000 */
.L_x_45:
        /* <DEDUP_REMOVED lines=12> */
.L_x_48:
[----:B------:R-:W-:Y:S05]  /*3580*/  BSYNC B1 ;  /* 0x0000000000017941 */ /* 0x000fea0003800000 */
.L_x_47:
        /* <DEDUP_REMOVED lines=12> */
.L_x_50:
[----:B------:R-:W-:Y:S05]  /*3650*/  BSYNC B1 ;  /* 0x0000000000017941 */ /* 0x000fea0003800000 */
.L_x_49:
        /* <DEDUP_REMOVED lines=12> */
.L_x_52:
[----:B------:R-:W-:Y:S05]  /*3720*/  BSYNC B1 ;  /* 0x0000000000017941 */ /* 0x000fea0003800000 */
.L_x_51:
        /* <DEDUP_REMOVED lines=12> */
.L_x_54:
[----:B------:R-:W-:Y:S05]  /*37f0*/  BSYNC B1 ;  /* 0x0000000000017941 */ /* 0x000fea0003800000 */
.L_x_53:
        /* <DEDUP_REMOVED lines=12> */
.L_x_56:
[----:B------:R-:W-:Y:S05]  /*38c0*/  BSYNC B1 ;  /* 0x0000000000017941 */ /* 0x000fea0003800000 */
.L_x_55:
        /* <DEDUP_REMOVED lines=12> */
.L_x_58:
[----:B------:R-:W-:Y:S05]  /*3990*/  BSYNC B1 ;  /* 0x0000000000017941 */ /* 0x000fea0003800000 */
.L_x_57:
        /* <DEDUP_REMOVED lines=12> */
.L_x_60:
[----:B------:R-:W-:Y:S05]  /*3a60*/  BSYNC B1 ;  /* 0x0000000000017941 */ /* 0x000fea0003800000 */
.L_x_59:
        /* <DEDUP_REMOVED lines=12> */
.L_x_62:
[----:B------:R-:W-:Y:S05]  /*3b30*/  BSYNC B1 ;  /* 0x0000000000017941 */ /* 0x000fea0003800000 */
.L_x_61:
        /* <DEDUP_REMOVED lines=12> */
.L_x_64:
[----:B------:R-:W-:Y:S05]  /*3c00*/  BSYNC B1 ;  /* 0x0000000000017941 */ /* 0x000fea0003800000 */
.L_x_63:
        /* <DEDUP_REMOVED lines=12> */
.L_x_66:
[----:B------:R-:W-:Y:S05]  /*3cd0*/  BSYNC B1 ;  /* 0x0000000000017941 */ /* 0x000fea0003800000 */
.L_x_65:
        /* <DEDUP_REMOVED lines=12> */
.L_x_68:
[----:B------:R-:W-:Y:S05]  /*3da0*/  BSYNC B1 ;  /* 0x0000000000017941 */ /* 0x000fea0003800000 */
.L_x_67:
        /* <DEDUP_REMOVED lines=12> */
.L_x_70:
[----:B------:R-:W-:Y:S05]  /*3e70*/  BSYNC B1 ;  /* 0x0000000000017941 */ /* 0x000fea0003800000 */
.L_x_69:
        /* <DEDUP_REMOVED lines=12> */
.L_x_72:
[----:B------:R-:W-:Y:S05]  /*3f40*/  BSYNC B1 ;  /* 0x0000000000017941 */ /* 0x000fea0003800000 */
.L_x_71:
        /* <DEDUP_REMOVED lines=12> */
.L_x_74:
[----:B------:R-:W-:Y:S05]  /*4010*/  BSYNC B1 ;  /* 0x0000000000017941 */ /* 0x000fea0003800000 */
.L_x_73:
        /* <DEDUP_REMOVED lines=12> */
.L_x_76:
[----:B------:R-:W-:Y:S05]  /*40e0*/  BSYNC B1 ;  /* 0x0000000000017941 */ /* 0x000fea0003800000 */
.L_x_75:
        /* <DEDUP_REMOVED lines=12> */
.L_x_78:
[----:B------:R-:W-:Y:S05]  /*41b0*/  BSYNC B1 ;  /* 0x0000000000017941 */ /* 0x000fea0003800000 */
.L_x_77:
        /* <DEDUP_REMOVED lines=12> */
.L_x_80:
[----:B------:R-:W-:Y:S05]  /*4280*/  BSYNC B1 ;  /* 0x0000000000017941 */ /* 0x000fea0003800000 */
.L_x_79:
        /* <DEDUP_REMOVED lines=12> */
.L_x_82:
[----:B------:R-:W-:Y:S05]  /*4350*/  BSYNC B1 ;  /* 0x0000000000017941 */ /* 0x000fea0003800000 */
.L_x_81:
        /* <DEDUP_REMOVED lines=12> */
.L_x_84:
[----:B------:R-:W-:Y:S05]  /*4420*/  BSYNC B1 ;  /* 0x0000000000017941 */ /* 0x000fea0003800000 */
.L_x_83:
        /* <DEDUP_REMOVED lines=12> */
.L_x_86:
[----:B------:R-:W-:Y:S05]  /*44f0*/  BSYNC B1 ;  /* 0x0000000000017941 */ /* 0x000fea0003800000 */
.L_x_85:
        /* <DEDUP_REMOVED lines=12> */
.L_x_88:
[----:B------:R-:W-:Y:S05]  /*45c0*/  BSYNC B1 ;  /* 0x0000000000017941 */ /* 0x000fea0003800000 */
.L_x_87:
        /* <DEDUP_REMOVED lines=12> */
.L_x_90:
[----:B------:R-:W-:Y:S05]  /*4690*/  BSYNC B1 ;  /* 0x0000000000017941 */ /* 0x000fea0003800000 */
.L_x_89:
        /* <DEDUP_REMOVED lines=12> */
.L_x_92:
[----:B------:R-:W-:Y:S05]  /*4760*/  BSYNC B1 ;  /* 0x0000000000017941 */ /* 0x000fea0003800000 */
.L_x_91:
        /* <DEDUP_REMOVED lines=12> */
.L_x_94:
[----:B------:R-:W-:Y:S05]  /*4830*/  BSYNC B1 ;  /* 0x0000000000017941 */ /* 0x000fea0003800000 */
.L_x_93:
        /* <DEDUP_REMOVED lines=12> */
.L_x_96:
[----:B------:R-:W-:Y:S05]  /*4900*/  BSYNC B1 ;  /* 0x0000000000017941 */ /* 0x000fea0003800000 */
.L_x_95:
        /* <DEDUP_REMOVED lines=12> */
.L_x_98:
[----:B------:R-:W-:Y:S05]  /*49d0*/  BSYNC B1 ;  /* 0x0000000000017941 */ /* 0x000fea0003800000 */
.L_x_97:
        /* <DEDUP_REMOVED lines=12> */
.L_x_100:
[----:B------:R-:W-:Y:S05]  /*4aa0*/  BSYNC B1 ;  /* 0x0000000000017941 */ /* 0x000fea0003800000 */
.L_x_99:
        /* <DEDUP_REMOVED lines=12> */
.L_x_102:
[----:B------:R-:W-:Y:S05]  /*4b70*/  BSYNC B1 ;  /* 0x0000000000017941 */ /* 0x000fea0003800000 */
.L_x_101:
        /* <DEDUP_REMOVED lines=12> */
.L_x_104:
[----:B------:R-:W-:Y:S05]  /*4c40*/  BSYNC B1 ;  /* 0x0000000000017941 */ /* 0x000fea0003800000 */
.L_x_103:
        /* <DEDUP_REMOVED lines=12> */
.L_x_106:
[----:B------:R-:W-:Y:S05]  /*4d10*/  BSYNC B1 ;  /* 0x0000000000017941 */ /* 0x000fea0003800000 */
.L_x_105:
        /* <DEDUP_REMOVED lines=12> */
.L_x_108:
[----:B------:R-:W-:Y:S05]  /*4de0*/  BSYNC B1 ;  /* 0x0000000000017941 */ /* 0x000fea0003800000 */
.L_x_107:
        /* <DEDUP_REMOVED lines=12> */
.L_x_110:
[----:B------:R-:W-:Y:S05]  /*4eb0*/  BSYNC B1 ;  /* 0x0000000000017941 */ /* 0x000fea0003800000 */
.L_x_109:
        /* <DEDUP_REMOVED lines=12> */
.L_x_112:
[----:B------:R-:W-:Y:S05]  /*4f80*/  BSYNC B1 ;  /* 0x0000000000017941 */ /* 0x000fea0003800000 */
.L_x_111:
        /* <DEDUP_REMOVED lines=12> */
.L_x_114:
[----:B------:R-:W-:Y:S05]  /*5050*/  BSYNC B1 ;  /* 0x0000000000017941 */ /* 0x000fea0003800000 */
.L_x_113:
        /* <DEDUP_REMOVED lines=12> */
.L_x_116:
[----:B------:R-:W-:Y:S05]  /*5120*/  BSYNC B1 ;  /* 0x0000000000017941 */ /* 0x000fea0003800000 */
.L_x_115:
        /* <DEDUP_REMOVED lines=12> */
.L_x_118:
[----:B------:R-:W-:Y:S05]  /*51f0*/  BSYNC B1 ;  /* 0x0000000000017941 */ /* 0x000fea0003800000 */
.L_x_117:
        /* <DEDUP_REMOVED lines=12> */
.L_x_120:
[----:B------:R-:W-:Y:S05]  /*52c0*/  BSYNC B1 ;  /* 0x0000000000017941 */ /* 0x000fea0003800000 */
.L_x_119:
        /* <DEDUP_REMOVED lines=12> */
.L_x_122:
[----:B------:R-:W-:Y:S05]  /*5390*/  BSYNC B1 ;  /* 0x0000000000017941 */ /* 0x000fea0003800000 */
.L_x_121:
        /* <DEDUP_REMOVED lines=12> */
.L_x_124:
[----:B------:R-:W-:Y:S05]  /*5460*/  BSYNC B1 ;  /* 0x0000000000017941 */ /* 0x000fea0003800000 */
.L_x_123:
        /* <DEDUP_REMOVED lines=12> */
.L_x_126:
[----:B------:R-:W-:Y:S05]  /*5530*/  BSYNC B1 ;  /* 0x0000000000017941 */ /* 0x000fea0003800000 */
.L_x_125:
        /* <DEDUP_REMOVED lines=12> */
.L_x_128:
[----:B------:R-:W-:Y:S05]  /*5600*/  BSYNC B1 ;  /* 0x0000000000017941 */ /* 0x000fea0003800000 */
.L_x_127:
        /* <DEDUP_REMOVED lines=12> */
.L_x_130:
[----:B------:R-:W-:Y:S05]  /*56d0*/  BSYNC B1 ;  /* 0x0000000000017941 */ /* 0x000fea0003800000 */
.L_x_129:
        /* <DEDUP_REMOVED lines=12> */
.L_x_132:
[----:B------:R-:W-:Y:S05]  /*57a0*/  BSYNC B1 ;  /* 0x0000000000017941 */ /* 0x000fea0003800000 */
.L_x_131:
        /* <DEDUP_REMOVED lines=12> */
.L_x_134:
[----:B------:R-:W-:Y:S05]  /*5870*/  BSYNC B1 ;  /* 0x0000000000017941 */ /* 0x000fea0003800000 */
.L_x_133:
        /* <DEDUP_REMOVED lines=12> */
.L_x_136:
[----:B------:R-:W-:Y:S05]  /*5940*/  BSYNC B1 ;  /* 0x0000000000017941 */ /* 0x000fea0003800000 */
.L_x_135:
        /* <DEDUP_REMOVED lines=12> */
.L_x_138:
[----:B------:R-:W-:Y:S05]  /*5a10*/  BSYNC B1 ;  /* 0x0000000000017941 */ /* 0x000fea0003800000 */
.L_x_137:
        /* <DEDUP_REMOVED lines=12> */
.L_x_140:
[----:B------:R-:W-:Y:S05]  /*5ae0*/  BSYNC B1 ;  /* 0x0000000000017941 */ /* 0x000fea0003800000 */
.L_x_139:
        /* <DEDUP_REMOVED lines=12> */
.L_x_142:
[----:B------:R-:W-:Y:S05]  /*5bb0*/  BSYNC B1 ;  /* 0x0000000000017941 */ /* 0x000fea0003800000 */
.L_x_141:
        /* <DEDUP_REMOVED lines=12> */
.L_x_144:
[----:B------:R-:W-:Y:S05]  /*5c80*/  BSYNC B1 ;  /* 0x0000000000017941 */ /* 0x000fea0003800000 */
.L_x_143:
[----:B-----5:R-:W-:Y:S01]  /*5c90*/  LOP3.LUT R5, R5, 0xff, RZ, 0xc0, !PT ;  /* 0x000000ff05057812 */ /* 0x020fe200078ec0ff */
[----:B------:R-:W-:Y:S01]  /*5ca0*/  BSSY B1, `(.L_x_145) ;  /* 0x000000b000017945 */ /* 0x000fe20003800000 */
[----:B------:R-:W-:Y:S02]  /*5cb0*/  ISETP.LT.OR P4, PT, R29, 0x71, !P0 ;  /* 0x000000711d00780c */ /* 0x000fe40004781670 */
[----:B------:R-:W-:-:S05]  /*5cc0*/  F2FP.F16.E4M3.UNPACK_B R5, R5 ;  /* 0x00000005ff05723e */ /* 0x000fca00020006ff */
[----:B------:R-:W-:-:S05]  /*5cd0*/  HADD2.F32 R18, -RZ, R5.H0_H0 ;  /* 0x20000005ff127230 */ /* 0x000fca0000004100 */
[----:B------:R-:W-:-:S04]  /*5ce0*/  FMUL R5, R18, R9 ;  /* 0x0000000912057220 */ /* 0x000fc80000400000 */
[----:B------:R-:W-:-:S05]  /*5cf0*/  FFMA R5, R20, R8, R5 ;  /* 0x0000000814057223 */ /* 0x000fca0000000005 */
[----:B0-----:R-:W-:Y:S02]  /*5d00*/  F2FP.SATFINITE.E4M3.F32.PACK_AB_MERGE_C R23, RZ, R5, RZ ;  /* 0x00000005ff17723e */ /* 0x001fe400048070ff */
[----:B------:R-:W-:-:S03]  /*5d10*/  PRMT R5, RZ, 0x7610, R5 ;  /* 0x00007610ff057816 */ /* 0x000fc60000000005 */
[----:B------:R0:W-:Y:S01]  /*5d20*/  @!P3 STG.E.U8 desc[UR18][R6.64+0x69], R23 ;  /* 0x000069170600b986 */ /* 0x0001e2000c101112 */
[----:B------:R-:W-:Y:S05]  /*5d30*/  @P4 BRA `(.L_x_146) ;  /* 0x0000000000044947 */ /* 0x000fea0003800000 */
[----:B------:R0:W5:Y:S02]  /*5d40*/  LDG.E.U8 R5, desc[UR18][R24.64+0x70] ;  /* 0x0000701218057981 */ /* 0x000164000c1e1100 */
.L_x_146:
[----:B------:R-:W-:Y:S05]  /*5d50*/  BSYNC B1 ;  /* 0x0000000000017941 */ /* 0x000fea0003800000 */
.L_x_145:
        /* <DEDUP_REMOVED lines=12> */
.L_x_148:
[----:B------:R-:W-:Y:S05]  /*5e20*/  BSYNC B1 ;  /* 0x0000000000017941 */ /* 0x000fea0003800000 */
.L_x_147:
        /* <DEDUP_REMOVED lines=12> */
.L_x_150:
[----:B------:R-:W-:Y:S05]  /*5ef0*/  BSYNC B1 ;  /* 0x0000000000017941 */ /* 0x000fea0003800000 */
.L_x_149:
        /* <DEDUP_REMOVED lines=8> */
[----:B0-----:R-:W-:-:S05]  /*5f80*/  F2FP.SATFINITE.E4M3.F32.PACK_AB_MERGE_C R17, RZ, R18, RZ ;  /* 0x00000012ff11723e */ /* 0x001fca00048070ff */
[----:B------:R0:W-:Y:S01]  /*5f90*/  @!P4 STG.E.U8 desc[UR18][R6.64+0x70], R17 ;  /* 0x000070110600c986 */ /* 0x0001e2000c101112 */
[----:B------:R-:W-:Y:S05]  /*5fa0*/  @P3 BRA `(.L_x_152) ;  /* 0x0000000000043947 */ /* 0x000fea0003800000 */
[----:B------:R0:W5:Y:S02]  /*5fb0*/  LDG.E.U8 R5, desc[UR18][R26.64+0x71] ;  /* 0x000071121a057981 */ /* 0x000164000c1e1100 */
.L_x_152:
[----:B------:R-:W-:Y:S05]  /*5fc0*/  BSYNC B1 ;  /* 0x0000000000017941 */ /* 0x000fea0003800000 */
.L_x_151:
        /* <DEDUP_REMOVED lines=12> */
.L_x_154:
[----:B------:R-:W-:Y:S05]  /*6090*/  BSYNC B1 ;  /* 0x0000000000017941 */ /* 0x000fea0003800000 */
.L_x_153:
        /* <DEDUP_REMOVED lines=12> */
.L_x_156:
[----:B------:R-:W-:Y:S05]  /*6160*/  BSYNC B1 ;  /* 0x0000000000017941 */ /* 0x000fea0003800000 */
.L_x_155:
        /* <DEDUP_REMOVED lines=12> */
.L_x_158:
[----:B------:R-:W-:Y:S05]  /*6230*/  BSYNC B1 ;  /* 0x0000000000017941 */ /* 0x000fea0003800000 */
.L_x_157:
[----:B-----5:R-:W-:Y:S01]  /*6240*/  LOP3.LUT R5, R5, 0xff, RZ, 0xc0, !PT ;  /* 0x000000ff05057812 */ /* 0x020fe200078ec0ff */
[----:B------:R-:W-:Y:S01]  /*6250*/  BSSY B1, `(.L_x_159) ;  /* 0x000000b000017945 */ /* 0x000fe20003800000 */
[----:B------:R-:W-:Y:S02]  /*6260*/  ISETP.LT.OR P1, PT, R29, 0x7a, !P1 ;  /* 0x0000007a1d00780c */ /* 0x000fe40004f21670 */
[----:B------:R-:W-:-:S05]  /*6270*/  F2FP.F16.E4M3.UNPACK_B R5, R5 ;  /* 0x00000005ff05723e */ /* 0x000fca00020006ff */
[----:B01--4-:R-:W-:Y:S01]  /*6280*/  HADD2.F32 R10, -RZ, R5.H0_H0 ;  /* 0x20000005ff0a7230 */ /* 0x013fe20000004100 */
[----:B------:R-:W-:-:S04]  /*6290*/  PRMT R5, RZ, 0x7610, R5 ;  /* 0x00007610ff057816 */ /* 0x000fc80000000005 */
[----:B------:R-:W-:-:S04]  /*62a0*/  FMUL R10, R10, R9 ;  /* 0x000000090a0a7220 */ /* 0x000fc80000400000 */
[----:B------:R-:W-:-:S05]  /*62b0*/  FFMA R10, R15, R8, R10 ;  /* 0x000000080f0a7223 */ /* 0x000fca000000000a */
[----:B------:R-:W-:-:S05]  /*62c0*/  F2FP.SATFINITE.E4M3.F32.PACK_AB_MERGE_C R11, RZ, R10, RZ ;  /* 0x0000000aff0b723e */ /* 0x000fca00048070ff */
[----:B------:R0:W-:Y:S01]  /*62d0*/  @!P3 STG.E.U8 desc[UR18][R6.64+0x78], R11 ;  /* 0x0000780b0600b986 */ /* 0x0001e2000c101112 */
[----:B------:R-:W-:Y:S05]  /*62e0*/  @P1 BRA `(.L_x_160) ;  /* 0x0000000000041947 */ /* 0x000fea0003800000 */
[----:B------:R1:W5:Y:S02]  /*62f0*/  LDG.E.U8 R5, desc[UR18][R26.64+0x79] ;  /* 0x000079121a057981 */ /* 0x000364000c1e1100 */
.L_x_160:
[----:B------:R-:W-:Y:S05]  /*6300*/  BSYNC B1 ;  /* 0x0000000000017941 */ /* 0x000fea0003800000 */
.L_x_159:
[----:B------:R-:W-:Y:S05]  /*6310*/  @P1 BRA `(.L_x_161) ;  /* 0x0000001000281947 */ /* 0x000fea0003800000 */
[----:B-----5:R-:W-:-:S04]  /*6320*/  LOP3.LUT R5, R5, 0xff, RZ, 0xc0, !PT ;  /* 0x000000ff05057812 */ /* 0x020fc800078ec0ff */
[----:B------:R-:W-:-:S05]  /*6330*/  F2FP.F16.E4M3.UNPACK_B R5, R5 ;  /* 0x00000005ff05723e */ /* 0x000fca00020006ff */
[----:B------:R-:W-:-:S05]  /*6340*/  HADD2.F32 R10, -RZ, R5.H0_H0 ;  /* 0x20000005ff0a7230 */ /* 0x000fca0000004100 */
[----:B------:R-:W-:-:S04]  /*6350*/  FMUL R5, R10, R9 ;  /* 0x000000090a057220 */ /* 0x000fc80000400000 */
[----:B------:R-:W-:-:S05]  /*6360*/  FFMA R5, R14, R8, R5 ;  /* 0x000000080e057223 */ /* 0x000fca0000000005 */
[----:B------:R-:W-:-:S05]  /*6370*/  F2FP.SATFINITE.E4M3.F32.PACK_AB_MERGE_C R5, RZ, R5, RZ ;  /* 0x00000005ff05723e */ /* 0x000fca00048070ff */
[----:B------:R4:W-:Y:S01]  /*6380*/  STG.E.U8 desc[UR18][R6.64+0x79], R5 ;  /* 0x0000790506007986 */ /* 0x0009e2000c101112 */
[----:B------:R-:W-:Y:S05]  /*6390*/  BRA `(.L_x_161) ;  /* 0x0000001000087947 */ /* 0x000fea0003800000 */
.L_x_32:
[----:B------:R-:W-:Y:S01]  /*63a0*/  ISETP.GE.AND P1, PT, R36, 0x1, PT ;  /* 0x000000012400780c */ /* 0x000fe20003f26270 */
[-C--:B--2---:R-:W-:Y:S01]  /*63b0*/  FMUL R141, R141, R8.reuse ;  /* 0x000000088d8d7220 */ /* 0x084fe20000400000 */
[-C--:B------:R-:W-:Y:S01]  /*63c0*/  FMUL R136, R136, R8.reuse ;  /* 0x0000000888887220 */ /* 0x080fe20000400000 */
[----:B------:R-:W-:Y:S01]  /*63d0*/  ISETP.GE.AND P0, PT, R36, 0x9, PT ;  /* 0x000000092400780c */ /* 0x000fe20003f06270 */
[-C--:B------:R-:W-:Y:S01]  /*63e0*/  FMUL R139, R139, R8.reuse ;  /* 0x000000088b8b7220 */ /* 0x080fe20000400000 */
[C---:B------:R-:W-:Y:S01]  /*63f0*/  ISETP.LT.OR P4, PT, R29.reuse, 0x1, !P1 ;  /* 0x000000011d00780c */ /* 0x040fe20004f81670 */
[-C--:B------:R-:W-:Y:S01]  /*6400*/  FMUL R134, R134, R8.reuse ;  /* 0x0000000886867220 */ /* 0x080fe20000400000 */
[----:B------:R-:W-:Y:S01]  /*6410*/  ISETP.LT.OR P5, PT, R29, 0x2, !P1 ;  /* 0x000000021d00780c */ /* 0x000fe20004fa1670 */
[-C--:B------:R-:W-:Y:S01]  /*6420*/  FMUL R137, R137, R8.reuse ;  /* 0x0000000889897220 */ /* 0x080fe20000400000 */
[----:B------:R-:W-:Y:S01]  /*6430*/  F2FP.SATFINITE.E4M3.F32.PACK_AB_MERGE_C R141, RZ, R141, RZ ;  /* 0x0000008dff8d723e */ /* 0x000fe200048070ff */
[----:B------:R-:W-:Y:S01]  /*6440*/  FMUL R132, R132, R8 ;  /* 0x0000000884847220 */ /* 0x000fe20000400000 */
[----:B------:R-:W-:Y:S01]  /*6450*/  F2FP.SATFINITE.E4M3.F32.PACK_AB_MERGE_C R5, RZ, R136, RZ ;  /* 0x00000088ff05723e */ /* 0x000fe200048070ff */
[-C--:B------:R-:W-:Y:S01]  /*6460*/  FMUL R135, R135, R8.reuse ;  /* 0x0000000887877220 */ /* 0x080fe20000400000 */
[C---:B------:R-:W-:Y:S01]  /*6470*/  ISETP.LT.OR P3, PT, R29.reuse, 0x1, !P0 ;  /* 0x000000011d00780c */ /* 0x040fe20004761670 */
[-C--:B------:R-:W-:Y:S01]  /*6480*/  FMUL R130, R130, R8.reuse ;  /* 0x0000000882827220 */ /* 0x080fe20000400000 */
[----:B------:R-:W-:Y:S01]  /*6490*/  ISETP.LT.OR P6, PT, R29, 0xa, !P1 ;  /* 0x0000000a1d00780c */ /* 0x000fe20004fc1670 */
[-C--:B------:R-:W-:Y:S01]  /*64a0*/  FMUL R133, R133, R8.reuse ;  /* 0x0000000885857220 */ /* 0x080fe20000400000 */
[----:B------:R-:W-:Y:S01]  /*64b0*/  F2FP.SATFINITE.E4M3.F32.PACK_AB_MERGE_C R139, RZ, R139, RZ ;  /* 0x0000008bff8b723e */ /* 0x000fe200048070ff */
[----:B------:R-:W-:Y:S01]  /*64c0*/  @!P4 STG.E.U8 desc[UR18][R10.64], R141 ;  /* 0x0000008d0a00c986 */ /* 0x000fe2000c101112 */
[C---:B------:R-:W-:Y:S01]  /*64d0*/  ISETP.LT.OR P4, PT, R29.reuse, 0x2, !P0 ;  /* 0x000000021d00780c */ /* 0x040fe20004781670 */
[----:B------:R-:W-:Y:S01]  /*64e0*/  FMUL R128, R128, R8 ;  /* 0x0000000880807220 */ /* 0x000fe20000400000 */
[----:B------:R-:W-:Y:S01]  /*64f0*/  F2FP.SATFINITE.E4M3.F32.PACK_AB_MERGE_C R25, RZ, R134, RZ ;  /* 0x00000086ff19723e */ /* 0x000fe200048070ff */
[----:B------:R0:W-:Y:S01]  /*6500*/  @!P5 STG.E.U8 desc[UR18][R10.64+0x1], R5 ;  /* 0x000001050a00d986 */ /* 0x0001e2000c101112 */
[----:B------:R-:W-:Y:S01]  /*6510*/  ISETP.LT.OR P5, PT, R29, 0x9, !P1 ;  /* 0x000000091d00780c */ /* 0x000fe20004fa1670 */
[-C--:B------:R-:W-:Y:S01]  /*6520*/  FMUL R131, R131, R8.reuse ;  /* 0x0000000883837220 */ /* 0x080fe20000400000 */
[----:B------:R-:W-:Y:S01]  /*6530*/  F2FP.SATFINITE.E4M3.F32.PACK_AB_MERGE_C R137, RZ, R137, RZ ;  /* 0x00000089ff89723e */ /* 0x000fe200048070ff */
[----:B------:R-:W-:Y:S01]  /*6540*/  @!P3 STG.E.U8 desc[UR18][R6.64], R139 ;  /* 0x0000008b0600b986 */ /* 0x000fe2000c101112 */
[----:B------:R-:W-:Y:S01]  /*6550*/  ISETP.LT.OR P3, PT, R29, 0x9, !P0 ;  /* 0x000000091d00780c */ /* 0x000fe20004761670 */
[-C--:B------:R-:W-:Y:S01]  /*6560*/  FMUL R126, R126, R8.reuse ;  /* 0x000000087e7e7220 */ /* 0x080fe20000400000 */
[----:B------:R-:W-:Y:S01]  /*6570*/  F2FP.SATFINITE.E4M3.F32.PACK_AB_MERGE_C R135, RZ, R135, RZ ;  /* 0x00000087ff87723e */ /* 0x000fe200048070ff */
[-C--:B------:R-:W-:Y:S01]  /*6580*/  FMUL R129, R129, R8.reuse ;  /* 0x0000000881817220 */ /* 0x080fe20000400000 */
[----:B------:R-:W-:Y:S01]  /*6590*/  F2FP.SATFINITE.E4M3.F32.PACK_AB_MERGE_C R133, RZ, R133, RZ ;  /* 0x00000085ff85723e */ /* 0x000fe200048070ff */
[----:B------:R1:W-:Y:S01]  /*65a0*/  @!P4 STG.E.U8 desc[UR18][R6.64+0x1], R25 ;  /* 0x000001190600c986 */ /* 0x0003e2000c101112 */
[C---:B------:R-:W-:Y:S01]  /*65b0*/  ISETP.LT.OR P4, PT, R29.reuse, 0xa, !P0 ;  /* 0x0000000a1d00780c */ /* 0x040fe20004781670 */
[----:B------:R-:W-:Y:S01]  /*65c0*/  FMUL R124, R124, R8 ;  /* 0x000000087c7c7220 */ /* 0x000fe20000400000 */
[----:B0-----:R-:W-:Y:S01]  /*65d0*/  F2FP.SATFINITE.E4M3.F32.PACK_AB_MERGE_C R5, RZ, R132, RZ ;  /* 0x00000084ff05723e */ /* 0x001fe200048070ff */
[----:B------:R-:W-:Y:S01]  /*65e0*/  @!P5 STG.E.U8 desc[UR18][R10.64+0x8], R137 ;  /* 0x000008890a00d986 */ /* 0x000fe2000c101112 */
[----:B------:R-:W-:Y:S01]  /*65f0*/  ISETP.LT.OR P5, PT, R29, 0x11, !P1 ;  /* 0x000000111d00780c */ /* 0x000fe20004fa1670 */
[-C--:B------:R-:W-:Y:S01]  /*6600*/  FMUL R127, R127, R8.reuse ;  /* 0x000000087f7f7220 */ /* 0x080fe20000400000 */
[----:B------:R-:W-:Y:S01]  /*6610*/  F2FP.SATFINITE.E4M3.F32.PACK_AB_MERGE_C R131, RZ, R131, RZ ;  /* 0x00000083ff83723e */ /* 0x000fe200048070ff */
[----:B------:R0:W-:Y:S01]  /*6620*/  @!P6 STG.E.U8 desc[UR18][R10.64+0x9], R5 ;  /* 0x000009050a00e986 */ /* 0x0001e2000c101112 */
[----:B------:R-:W-:Y:S01]  /*6630*/  ISETP.LT.OR P6, PT, R29, 0x12, !P1 ;  /* 0x000000121d00780c */ /* 0x000fe20004fc1670 */
[----:B------:R-:W-:Y:S01]  /*6640*/  FMUL R122, R122, R8 ;  /* 0x000000087a7a7220 */ /* 0x000fe20000400000 */
[----:B------:R-:W-:Y:S01]  /*6650*/  F2FP.SATFINITE.E4M3.F32.PACK_AB_MERGE_C R129, RZ, R129, RZ ;  /* 0x00000081ff81723e */ /* 0x000fe200048070ff */
[----:B------:R-:W-:Y:S01]  /*6660*/  @!P3 STG.E.U8 desc[UR18][R6.64+0x8], R135 ;  /* 0x000008870600b986 */ /* 0x000fe2000c101112 */
[----:B-1----:R-:W-:Y:S01]  /*6670*/  F2FP.SATFINITE.E4M3.F32.PACK_AB_MERGE_C R25, RZ, R130, RZ ;  /* 0x00000082ff19723e */ /* 0x002fe200048070ff */
[-C--:B------:R-:W-:Y:S01]  /*6680*/  FMUL R125, R125, R8.reuse ;  /* 0x000000087d7d7220 */ /* 0x080fe20000400000 */
[C---:B------:R-:W-:Y:S01]  /*6690*/  ISETP.LT.OR P3, PT, R29.reuse, 0x11, !P0 ;  /* 0x000000111d00780c */ /* 0x040fe20004761670 */
[-C--:B------:R-:W-:Y:S01]  /*66a0*/  FMUL R120, R120, R8.reuse ;  /* 0x0000000878787220 */ /* 0x080fe20000400000 */
[----:B------:R-:W-:Y:S01]  /*66b0*/  F2FP.SATFINITE.E4M3.F32.PACK_AB_MERGE_C R127, RZ, R127, RZ ;  /* 0x0000007fff7f723e */ /* 0x000fe200048070ff */
[----:B------:R1:W-:Y:S01]  /*66c0*/  @!P4 STG.E.U8 desc[UR18][R6.64+0x9], R25 ;  /* 0x000009190600c986 */ /* 0x0003e2000c101112 */
[----:B------:R-:W-:Y:S01]  /*66d0*/  ISETP.LT.OR P4, PT, R29, 0x12, !P0 ;  /* 0x000000121d00780c */ /* 0x000fe20004781670 */
[----:B------:R-:W-:Y:S01]  /*66e0*/  FMUL R123, R123, R8 ;  /* 0x000000087b7b7220 */ /* 0x000fe20000400000 */
[----:B0-----:R-:W-:Y:S01]  /*66f0*/  F2FP.SATFINITE.E4M3.F32.PACK_AB_MERGE_C R5, RZ, R128, RZ ;  /* 0x00000080ff05723e */ /* 0x001fe200048070ff */
[----:B------:R-:W-:Y:S01]  /*6700*/  @!P5 STG.E.U8 desc[UR18][R10.64+0x10], R133 ;  /* 0x000010850a00d986 */ /* 0x000fe2000c101112 */
[C---:B------:R-:W-:Y:S01]  /*6710*/  ISETP.LT.OR P5, PT, R29.reuse, 0x19, !P1 ;  /* 0x000000191d00780c */ /* 0x040fe20004fa1670 */
[-C--:B------:R-:W-:Y:S01]  /*6720*/  FMUL R118, R118, R8.reuse ;  /* 0x0000000876767220 */ /* 0x080fe20000400000 */
[----:B------:R-:W-:Y:S01]  /*6730*/  F2FP.SATFINITE.E4M3.F32.PACK_AB_MERGE_C R125, RZ, R125, RZ ;  /* 0x0000007dff7d723e */ /* 0x000fe200048070ff */
[----:B------:R0:W-:Y:S01]  /*6740*/  @!P6 STG.E.U8 desc[UR18][R10.64+0x11], R5 ;  /* 0x000011050a00e986 */ /* 0x0001e2000c101112 */
[----:B------:R-:W-:Y:S01]  /*6750*/  ISETP.LT.OR P6, PT, R29, 0x1a, !P1 ;  /* 0x0000001a1d00780c */ /* 0x000fe20004fc1670 */
[-C--:B------:R-:W-:Y:S01]  /*6760*/  FMUL R121, R121, R8.reuse ;  /* 0x0000000879797220 */ /* 0x080fe20000400000 */
[----:B------:R-:W-:Y:S01]  /*6770*/  FMUL R116, R116, R8 ;  /* 0x0000000874747220 */ /* 0x000fe20000400000 */
[----:B-1----:R-:W-:Y:S01]  /*6780*/  F2FP.SATFINITE.E4M3.F32.PACK_AB_MERGE_C R25, RZ, R126, RZ ;  /* 0x0000007eff19723e */ /* 0x002fe200048070ff */
[----:B------:R-:W-:Y:S01]  /*6790*/  @!P3 STG.E.U8 desc[UR18][R6.64+0x10], R131 ;  /* 0x000010830600b986 */ /* 0x000fe2000c101112 */
[----:B------:R-:W-:Y:S01]  /*67a0*/  ISETP.LT.OR P3, PT, R29, 0x19, !P0 ;  /* 0x000000191d00780c */ /* 0x000fe20004761670 */
        /* <DEDUP_REMOVED lines=35> */
[----:B------:R-:W-:Y:S01]  /*69e0*/  ISETP.LT.OR P3, PT, R29, 0x29, !P0 ;  /* 0x000000291d00780c */ /* 0x000fe20004761670 */
[-C--:B------:R-:W-:Y:S01]  /*69f0*/  FMUL R109, R109, R8.reuse ;  /* 0x000000086d6d7220 */ /* 0x080fe20000400000 */
[-C--:B------:R-:W-:Y:S01]  /*6a00*/  FMUL R104, R104, R8.reuse ;  /* 0x0000000868687220 */ /* 0x080fe20000400000 */
        /* <DEDUP_REMOVED lines=104> */
[----:B------:R-:W-:-:S02]  /*7090*/  ISETP.LT.OR P3, PT, R29, 0x59, !P0 ;  /* 0x000000591d00780c */ /* 0x000fc40004761670 */
[----:B------:R-:W-:Y:S01]  /*70a0*/  F2FP.SATFINITE.E4M3.F32.PACK_AB_MERGE_C R19, RZ, R19, RZ ;  /* 0x00000013ff13723e */ /* 0x000fe200048070ff */
[----:B------:R1:W-:Y:S01]  /*70b0*/  @!P4 STG.E.U8 desc[UR18][R6.64+0x51], R25 ;  /* 0x000051190600c986 */ /* 0x0003e2000c101112 */
[C---:B------:R-:W-:Y:S02]  /*70c0*/  ISETP.LT.OR P4, PT, R29.reuse, 0x5a, !P0 ;  /* 0x0000005a1d00780c */ /* 0x040fe40004781670 */
[----:B0-----:R-:W-:Y:S01]  /*70d0*/  F2FP.SATFINITE.E4M3.F32.PACK_AB_MERGE_C R5, RZ, R92, RZ ;  /* 0x0000005cff05723e */ /* 0x001fe200048070ff */
[----:B------:R-:W-:Y:S01]  /*70e0*/  @!P5 STG.E.U8 desc[UR18][R10.64+0x58], R97 ;  /* 0x000058610a00d986 */ /* 0x000fe2000c101112 */
[C---:B------:R-:W-:Y:S02]  /*70f0*/  ISETP.LT.OR P5, PT, R29.reuse, 0x61, !P1 ;  /* 0x000000611d00780c */ /* 0x040fe40004fa1670 */
[----:B------:R-:W-:Y:S01]  /*7100*/  F2FP.SATFINITE.E4M3.F32.PACK_AB_MERGE_C R13, RZ, R13, RZ ;  /* 0x0000000dff0d723e */ /* 0x000fe200048070ff */
[----:B------:R0:W-:Y:S01]  /*7110*/  @!P6 STG.E.U8 desc[UR18][R10.64+0x59], R5 ;  /* 0x000059050a00e986 */ /* 0x0001e2000c101112 */
[----:B------:R-:W-:-:S02]  /*7120*/  ISETP.LT.OR P6, PT, R29, 0x62, !P1 ;  /* 0x000000621d00780c */ /* 0x000fc40004fc1670 */
[----:B------:R-:W-:Y:S01]  /*7130*/  F2FP.SATFINITE.E4M3.F32.PACK_AB_MERGE_C R15, RZ, R15, RZ ;  /* 0x0000000fff0f723e */ /* 0x000fe200048070ff */
[----:B------:R-:W-:Y:S01]  /*7140*/  @!P3 STG.E.U8 desc[UR18][R6.64+0x58], R95 ;  /* 0x0000585f0600b986 */ /* 0x000fe2000c101112 */
[----:B-1----:R-:W-:Y:S02]  /*7150*/  F2FP.SATFINITE.E4M3.F32.PACK_AB_MERGE_C R25, RZ, R90, RZ ;  /* 0x0000005aff19723e */ /* 0x002fe400048070ff */
[----:B------:R-:W-:-:S03]  /*7160*/  ISETP.LT.OR P3, PT, R29, 0x61, !P0 ;  /* 0x000000611d00780c */ /* 0x000fc60004761670 */
[----:B------:R1:W-:Y:S01]  /*7170*/  @!P4 STG.E.U8 desc[UR18][R6.64+0x59], R25 ;  /* 0x000059190600c986 */ /* 0x0003e2000c101112 */
[C---:B------:R-:W-:Y:S02]  /*7180*/  ISETP.LT.OR P4, PT, R29.reuse, 0x62, !P0 ;  /* 0x000000621d00780c */ /* 0x040fe40004781670 */
[----:B0-----:R-:W-:Y:S01]  /*7190*/  F2FP.SATFINITE.E4M3.F32.PACK_AB_MERGE_C R5, RZ, R88, RZ ;  /* 0x00000058ff05723e */ /* 0x001fe200048070ff */
[----:B------:R-:W-:Y:S01]  /*71a0*/  @!P5 STG.E.U8 desc[UR18][R10.64+0x60], R93 ;  /* 0x0000605d0a00d986 */ /* 0x000fe2000c101112 */
[----:B------:R-:W-:-:S03]  /*71b0*/  ISETP.LT.OR P5, PT, R29, 0x69, !P1 ;  /* 0x000000691d00780c */ /* 0x000fc60004fa1670 */
[----:B------:R0:W-:Y:S01]  /*71c0*/  @!P6 STG.E.U8 desc[UR18][R10.64+0x61], R5 ;  /* 0x000061050a00e986 */ /* 0x0001e2000c101112 */
[C---:B------:R-:W-:Y:S02]  /*71d0*/  ISETP.LT.OR P6, PT, R29.reuse, 0x6a, !P1 ;  /* 0x0000006a1d00780c */ /* 0x040fe40004fc1670 */
[----:B-1----:R-:W-:Y:S01]  /*71e0*/  F2FP.SATFINITE.E4M3.F32.PACK_AB_MERGE_C R25, RZ, R22, RZ ;  /* 0x00000016ff19723e */ /* 0x002fe200048070ff */
[----:B------:R-:W-:Y:S01]  /*71f0*/  @!P3 STG.E.U8 desc[UR18][R6.64+0x60], R91 ;  /* 0x0000605b0600b986 */ /* 0x000fe2000c101112 */
        /* <DEDUP_REMOVED lines=11> */
[----:B------:R-:W-:Y:S01]  /*72b0*/  @!P4 STG.E.U8 desc[UR18][R6.64+0x69], R25 ;  /* 0x000069190600c986 */ /* 0x000fe2000c101112 */
[C---:B------:R-:W-:Y:S02]  /*72c0*/  ISETP.LT.OR P4, PT, R29.reuse, 0x79, !P1 ;  /* 0x000000791d00780c */ /* 0x040fe40004f81670 */
[C---:B------:R-:W-:Y:S01]  /*72d0*/  ISETP.LT.OR P1, PT, R29.reuse, 0x7a, !P1 ;  /* 0x0000007a1d00780c */ /* 0x040fe20004f21670 */
[----:B------:R1:W-:Y:S01]  /*72e0*/  @!P5 STG.E.U8 desc[UR18][R10.64+0x70], R21 ;  /* 0x000070150a00d986 */ /* 0x0003e2000c101112 */
[C---:B------:R-:W-:Y:S02]  /*72f0*/  ISETP.LT.OR P5, PT, R29.reuse, 0x72, !P0 ;  /* 0x000000721d00780c */ /* 0x040fe400047a1670 */
[----:B0-----:R-:W-:Y:S01]  /*7300*/  F2FP.SATFINITE.E4M3.F32.PACK_AB_MERGE_C R5, RZ, R16, RZ ;  /* 0x00000010ff05723e */ /* 0x001fe200048070ff */
[----:B------:R0:W-:Y:S01]  /*7310*/  @!P6 STG.E.U8 desc[UR18][R10.64+0x71], R17 ;  /* 0x000071110a00e986 */ /* 0x0001e2000c101112 */
[C---:B------:R-:W-:Y:S02]  /*7320*/  ISETP.LT.OR P6, PT, R29.reuse, 0x79, !P0 ;  /* 0x000000791d00780c */ /* 0x040fe400047c1670 */
[----:B------:R-:W-:Y:S01]  /*7330*/  ISETP.LT.OR P0, PT, R29, 0x7a, !P0 ;  /* 0x0000007a1d00780c */ /* 0x000fe20004701670 */
[----:B------:R2:W-:Y:S01]  /*7340*/  @!P3 STG.E.U8 desc[UR18][R6.64+0x70], R19 ;  /* 0x000070130600b986 */ /* 0x0005e2000c101112 */
[----:B-1----:R-:W-:-:S05]  /*7350*/  F2FP.SATFINITE.E4M3.F32.PACK_AB_MERGE_C R21, RZ, R14, RZ ;  /* 0x0000000eff15723e */ /* 0x002fca00048070ff */
[----:B------:R2:W-:Y:S01]  /*7360*/  @!P5 STG.E.U8 desc[UR18][R6.64+0x71], R5 ;  /* 0x000071050600d986 */ /* 0x0005e2000c101112 */
[----:B0-----:R-:W-:-:S03]  /*7370*/  F2FP.SATFINITE.E4M3.F32.PACK_AB_MERGE_C R17, RZ, R12, RZ ;  /* 0x0000000cff11723e */ /* 0x001fc600048070ff */
[----:B------:R2:W-:Y:S04]  /*7380*/  @!P4 STG.E.U8 desc[UR18][R10.64+0x78], R13 ;  /* 0x0000780d0a00c986 */ /* 0x0005e8000c101112 */
[----:B------:R2:W-:Y:S04]  /*7390*/  @!P1 STG.E.U8 desc[UR18][R10.64+0x79], R17 ;  /* 0x000079110a009986 */ /* 0x0005e8000c101112 */
[----:B------:R2:W-:Y:S04]  /*73a0*/  @!P6 STG.E.U8 desc[UR18][R6.64+0x78], R15 ;  /* 0x0000780f0600e986 */ /* 0x0005e8000c101112 */
[----:B------:R2:W-:Y:S02]  /*73b0*/  @!P0 STG.E.U8 desc[UR18][R6.64+0x79], R21 ;  /* 0x0000791506008986 */ /* 0x0005e4000c101112 */
.L_x_161:
[----:B------:R-:W-:Y:S05]  /*73c0*/  BSYNC B0 ;  /* 0x0000000000007941 */ /* 0x000fea0003800000 */
.L_x_31:
[----:B------:R-:W-:Y:S01]  /*73d0*/  ULDC UR6, c[0x0][0xc] ;  /* 0x0000030000067ab9 */ /* 0x000fe20000000800 */
[----:B------:R-:W-:Y:S01]  /*73e0*/  ULDC UR7, c[0x0][0x10] ;  /* 0x0000040000077ab9 */ /* 0x000fe20000000800 */
[----:B--2-45:R-:W2:Y:S01]  /*73f0*/  LDC R5, c[0x0][0x14] ;  /* 0x00000500ff057b82 */ /* 0x034ea20000000800 */
[----:B------:R-:W-:Y:S01]  /*7400*/  UIMAD.WIDE.U32 UR6, UR6, UR7, URZ ;  /* 0x00000007060672a5 */ /* 0x000fe2000f8e003f */
[----:B0-----:R-:W-:Y:S01]  /*7410*/  PRMT R6, RZ, 0x7610, R6 ;  /* 0x00007610ff067816 */ /* 0x001fe20000000006 */
[----:B------:R-:W-:-:S04]  /*7420*/  IMAD.MOV.U32 R7, RZ, RZ, -0x1 ;  /* 0xffffffffff077424 */ /* 0x000fc800078e00ff */
[----:B--2---:R-:W-:-:S04]  /*7430*/  IMAD.WIDE.U32 R2, R5, UR6, R2 ;  /* 0x0000000605027c25 */ /* 0x004fc8000f8e0002 */
[----:B------:R-:W-:Y:S01]  /*7440*/  IMAD R5, R5, UR7, RZ ;  /* 0x0000000705057c24 */ /* 0x000fe2000f8e02ff */
[----:B------:R-:W-:Y:S02]  /*7450*/  ULDC.64 UR6, c[0x0][0x650] ;  /* 0x0001940000067ab9 */ /* 0x000fe40000000a00 */
[----:B------:R-:W-:Y:S01]  /*7460*/  ISETP.GE.U32.AND P0, PT, R2, UR6, PT ;  /* 0x0000000602007c0c */ /* 0x000fe2000bf06070 */
[----:B------:R-:W-:Y:S02]  /*7470*/  IMAD.IADD R3, R3, 0x1, R5 ;  /* 0x0000000103037824 */ /* 0x000fe400078e0205 */
[----:B------:R-:W-:-:S03]  /*7480*/  IMAD.MOV.U32 R5, RZ, RZ, -0x1 ;  /* 0xffffffffff057424 */ /* 0x000fc600078e00ff */
[----:B------:R-:W-:-:S13]  /*7490*/  ISETP.GE.U32.AND.EX P0, PT, R3, UR7, PT, P0 ;  /* 0x0000000703007c0c */ /* 0x000fda000bf06100 */
[----:B------:R-:W-:Y:S05]  /*74a0*/  @P0 BRA `(.L_x_162) ;  /* 0x0000000400600947 */ /* 0x000fea0003800000 */
[----:B------:R-:W0:Y:S01]  /*74b0*/  S2R R20, SR_CTAID.X ;  /* 0x0000000000147919 */ /* 0x000e220000002500 */
[----:B------:R-:W2:Y:S01]  /*74c0*/  LDC.64 R14, c[0x0][0x628] ;  /* 0x00018a00ff0e7b82 */ /* 0x000ea20000000a00 */
[----:B------:R-:W-:Y:S01]  /*74d0*/  ULDC UR6, c[0x0][0x150] ;  /* 0x0000540000067ab9 */ /* 0x000fe20000000800 */
[----:B------:R-:W-:Y:S01]  /*74e0*/  IMAD.MOV.U32 R12, RZ, RZ, R2 ;  /* 0x000000ffff0c7224 */ /* 0x000fe200078e0002 */
[----:B------:R-:W4:Y:S01]  /*74f0*/  S2R R22, SR_CTAID.Y ;  /* 0x0000000000167919 */ /* 0x000f220000002600 */
[----:B------:R-:W-:-:S04]  /*7500*/  IMAD.MOV.U32 R13, RZ, RZ, R3 ;  /* 0x000000ffff0d7224 */ /* 0x000fc800078e0003 */
[----:B------:R-:W1:Y:S08]  /*7510*/  LDC R23, c[0x0][0x144] ;  /* 0x00005100ff177b82 */ /* 0x000e700000000800 */
[----:B------:R-:W1:Y:S08]  /*7520*/  LDC R16, c[0x0][0x630] ;  /* 0x00018c00ff107b82 */ /* 0x000e700000000800 */
[----:B------:R-:W1:Y:S01]  /*7530*/  LDC.64 R18, c[0x0][0x620] ;  /* 0x00018800ff127b82 */ /* 0x000e620000000a00 */
[----:B--2---:R-:W-:-:S04]  /*7540*/  ISETP.NE.U32.AND P0, PT, R14, RZ, PT ;  /* 0x000000ff0e00720c */ /* 0x004fc80003f05070 */
[----:B------:R-:W-:Y:S02]  /*7550*/  ISETP.NE.AND.EX P0, PT, R15, RZ, PT, P0 ;  /* 0x000000ff0f00720c */ /* 0x000fe40003f05300 */
[----:B0-----:R-:W-:-:S05]  /*7560*/  I2FP.F32.U32 R5, R20 ;  /* 0x0000001400057245 */ /* 0x001fca0000201000 */
[----:B------:R-:W-:-:S04]  /*7570*/  FMUL R5, R5, UR6 ;  /* 0x0000000605057c20 */ /* 0x000fc80008400000 */
[----:B------:R0:W2:Y:S02]  /*7580*/  F2I.U32.TRUNC.NTZ R21, R5 ;  /* 0x0000000500157305 */ /* 0x0000a4000020f000 */
[----:B----4-:R-:W-:Y:S05]  /*7590*/  @!P0 BRA `(.L_x_163) ;  /* 0x0000000000288947 */ /* 0x010fea0003800000 */
[----:B0-----:R-:W0:Y:S02]  /*75a0*/  LDC R5, c[0x0][0x634] ;  /* 0x00018d00ff057b82 */ /* 0x001e240000000800 */
        /* <DEDUP_REMOVED lines=9> */
.L_x_163:
[-CC-:B-1----:R-:W-:Y:S01]  /*7640*/  SHF.R.U64 R17, R12, R16.reuse, R13.reuse ;  /* 0x000000100c117219 */ /* 0x182fe2000000120d */
[----:B------:R-:W1:Y:S01]  /*7650*/  LDC.64 R28, c[0x0][0x640] ;  /* 0x00019000ff1c7b82 */ /* 0x000e620000000a00 */
[----:B0-----:R-:W-:Y:S01]  /*7660*/  SHF.R.U32.HI R5, RZ, R16, R13 ;  /* 0x00000010ff057219 */ /* 0x001fe2000001160d */
[----:B--2---:R-:W-:Y:S01]  /*7670*/  IMAD.MOV R21, RZ, RZ, -R21 ;  /* 0x000000ffff157224 */ /* 0x004fe200078e0a15 */
[----:B------:R-:W-:Y:S01]  /*7680*/  IADD3 R11, P0, RZ, -R17, RZ ;  /* 0x80000011ff0b7210 */ /* 0x000fe20007f1e0ff */
[----:B------:R-:W-:Y:S02]  /*7690*/  ULDC UR6, c[0x0][0x154] ;  /* 0x0000550000067ab9 */ /* 0x000fe40000000800 */
[----:B------:R-:W-:Y:S02]  /*76a0*/  IMAD R23, R23, R21, R20 ;  /* 0x0000001517177224 */ /* 0x000fe400078e0214 */
[----:B------:R-:W0:Y:S01]  /*76b0*/  LDC R12, c[0x0][0x618] ;  /* 0x00018600ff0c7b82 */ /* 0x000e220000000800 */
[----:B------:R-:W-:-:S02]  /*76c0*/  IMAD.X R5, RZ, RZ, ~R5, P0 ;  /* 0x000000ffff057224 */ /* 0x000fc400000e0e05 */
[----:B------:R-:W-:-:S04]  /*76d0*/  IMAD.WIDE.U32 R6, R11, R18, R2 ;  /* 0x000000120b067225 */ /* 0x000fc800078e0002 */
[----:B------:R-:W-:Y:S01]  /*76e0*/  IMAD R10, R5, R18, RZ ;  /* 0x00000012050a7224 */ /* 0x000fe200078e02ff */
[----:B------:R-:W2:Y:S03]  /*76f0*/  LDC R24, c[0x0][0x608] ;  /* 0x00018200ff187b82 */ /* 0x000ea60000000800 */
[----:B------:R-:W-:Y:S02]  /*7700*/  IMAD R5, R11, R19, R10 ;  /* 0x000000130b057224 */ /* 0x000fe400078e020a */
[----:B------:R-:W-:Y:S02]  /*7710*/  IMAD.MOV.U32 R11, RZ, RZ, 0x1 ;  /* 0x00000001ff0b7424 */ /* 0x000fe400078e00ff */
[----:B------:R-:W-:Y:S01]  /*7720*/  IMAD.IADD R5, R7, 0x1, R5 ;  /* 0x0000000107057824 */ /* 0x000fe200078e0205 */
[----:B---3--:R-:W3:Y:S01]  /*7730*/  LDC R26, c[0x0][0x658] ;  /* 0x00019600ff1a7b82 */ /* 0x008ee20000000800 */
[----:B------:R-:W-:-:S02]  /*7740*/  I2FP.F32.U32 R7, R22 ;  /* 0x0000001600077245 */ /* 0x000fc40000201000 */
[----:B-1----:R-:W-:-:S03]  /*7750*/  ISETP.NE.U32.AND P0, PT, R28, RZ, PT ;  /* 0x000000ff1c00720c */ /* 0x002fc60003f05070 */
[----:B------:R-:W-:Y:S01]  /*7760*/  FMUL R10, R7, UR6 ;  /* 0x00000006070a7c20 */ /* 0x000fe20008400000 */
[----:B------:R-:W-:Y:S01]  /*7770*/  ISETP.NE.AND.EX P0, PT, R29, RZ, PT, P0 ;  /* 0x000000ff1d00720c */ /* 0x000fe20003f05300 */
[----:B------:R-:W1:Y:S01]  /*7780*/  LDC R21, c[0x0][0x148] ;  /* 0x00005200ff157b82 */ /* 0x000e620000000800 */
[-CC-:B0-----:R-:W-:Y:S01]  /*7790*/  SHF.R.U64 R16, R6, R12.reuse, R5.reuse ;  /* 0x0000000c06107219 */ /* 0x181fe20000001205 */
[----:B------:R0:W4:Y:S01]  /*77a0*/  F2I.U32.TRUNC.NTZ R18, R10 ;  /* 0x0000000a00127305 */ /* 0x000122000020f000 */
[----:B------:R-:W-:Y:S01]  /*77b0*/  SHF.R.U32.HI R5, RZ, R12, R5 ;  /* 0x0000000cff057219 */ /* 0x000fe20000011605 */
[----:B------:R-:W-:-:S04]  /*77c0*/  IMAD.MOV.U32 R7, RZ, RZ, -0x1 ;  /* 0xffffffffff077424 */ /* 0x000fc800078e00ff */
[----:B------:R-:W0:Y:S01]  /*77d0*/  LDC R20, c[0x0][0x600] ;  /* 0x00018000ff147b82 */ /* 0x000e220000000800 */
[-CC-:B--2---:R-:W-:Y:S02]  /*77e0*/  SHF.R.U64 R14, R16, R24.reuse, R5.reuse ;  /* 0x00000018100e7219 */ /* 0x184fe40000001205 */
[----:B------:R-:W-:-:S05]  /*77f0*/  SHF.R.U32.HI R5, RZ, R24, R5 ;  /* 0x00000018ff057219 */ /* 0x000fca0000011605 */
[----:B------:R-:W2:Y:S01]  /*7800*/  LDC R27, c[0x0][0x648] ;  /* 0x00019200ff1b7b82 */ /* 0x000ea20000000800 */
[-C--:B---3--:R-:W-:Y:S02]  /*7810*/  SHF.L.U32 R6, R7, R26.reuse, RZ ;  /* 0x0000001a07067219 */ /* 0x088fe400000006ff */
[-CC-:B------:R-:W-:Y:S02]  /*7820*/  SHF.R.U64 R19, R14, R26.reuse, R5.reuse ;  /* 0x0000001a0e137219 */ /* 0x180fe40000001205 */
[----:B------:R-:W-:Y:S02]  /*7830*/  SHF.R.U32.HI R7, RZ, R26, R5 ;  /* 0x0000001aff077219 */ /* 0x000fe40000011605 */
[----:B------:R-:W-:Y:S01]  /*7840*/  LOP3.LUT R25, RZ, R6, RZ, 0x33, !PT ;  /* 0x00000006ff197212 */ /* 0x000fe200078e33ff */
[----:B------:R-:W3:Y:S01]  /*7850*/  LDC R30, c[0x0][0x638] ;  /* 0x00018e00ff1e7b82 */ /* 0x000ee20000000800 */
[----:B------:R-:W-:Y:S01]  /*7860*/  SHF.L.U32 R26, R11, R26, RZ ;  /* 0x0000001a0b1a7219 */ /* 0x000fe200000006ff */
[----:B------:R-:W-:-:S06]  /*7870*/  IMAD.MOV.U32 R6, RZ, RZ, R19 ;  /* 0x000000ffff067224 */ /* 0x000fcc00078e0013 */
[----:B------:R-:W0:Y:S01]  /*7880*/  LDC R31, c[0x0][0x610] ;  /* 0x00018400ff1f7b82 */ /* 0x000e220000000800 */
[----:B----4-:R-:W-:Y:S05]  /*7890*/  @!P0 BRA `(.L_x_164) ;  /* 0x0000000000288947 */ /* 0x010fea0003800000 */
[----:B------:R-:W4:Y:S02]  /*78a0*/  LDC R6, c[0x0][0x64c] ;  /* 0x00019300ff067b82 */ /* 0x000f240000000800 */
[----:B----4-:R-:W-:-:S05]  /*78b0*/  IADD3 R5, P0, R19, R6, RZ ;  /* 0x0000000613057210 */ /* 0x010fca0007f1e0ff */
[----:B------:R-:W-:-:S04]  /*78c0*/  IMAD.X R15, RZ, RZ, R7, P0 ;  /* 0x000000ffff0f7224 */ /* 0x000fc800000e0607 */
[----:B------:R-:W-:-:S04]  /*78d0*/  IMAD.WIDE.U32 R6, R15, R28, RZ ;  /* 0x0000001c0f067225 */ /* 0x000fc800078e00ff */
[----:B0-----:R-:W-:-:S04]  /*78e0*/  IMAD.WIDE.U32 R10, P0, R5, R29, R6 ;  /* 0x0000001d050a7225 */ /* 0x001fc80007800006 */
[----:B------:R-:W-:-:S04]  /*78f0*/  IMAD.WIDE.U32 R6, R5, R28, RZ ;  /* 0x0000001c05067225 */ /* 0x000fc800078e00ff */
[----:B------:R-:W-:Y:S01]  /*7900*/  IMAD.X R13, RZ, RZ, RZ, P0 ;  /* 0x000000ffff0d7224 */ /* 0x000fe200000e06ff */
[----:B------:R-:W-:Y:S01]  /*7910*/  IADD3 RZ, P0, R7, R10, RZ ;  /* 0x0000000a07ff7210 */ /* 0x000fe20007f1e0ff */
[----:B------:R-:W-:-:S04]  /*7920*/  IMAD.MOV.U32 R12, RZ, RZ, R11 ;  /* 0x000000ffff0c7224 */ /* 0x000fc800078e000b */
[----:B------:R-:W-:-:S08]  /*7930*/  IMAD.WIDE.U32.X R6, R15, R29, R12, P0 ;  /* 0x0000001d0f067225 */ /* 0x000fd000000e040c */
.L_x_164:
[----:B--2---:R-:W-:Y:S01]  /*7940*/  SHF.R.U64 R5, R6, R27, R7 ;  /* 0x0000001b06057219 */ /* 0x004fe20000001207 */
[----:B0-----:R-:W-:Y:S01]  /*7950*/  VIADD R7, R20, 0xffffffff ;  /* 0xffffffff14077836 */ /* 0x001fe20000000000 */
[----:B------:R-:W-:Y:S01]  /*7960*/  LOP3.LUT R28, R14, R25, RZ, 0xc0, !PT ;  /* 0x000000190e1c7212 */ /* 0x000fe200078ec0ff */
[----:B------:R-:W-:Y:S02]  /*7970*/  IMAD.MOV R18, RZ, RZ, -R18 ;  /* 0x000000ffff127224 */ /* 0x000fe400078e0a12 */
[----:B------:R-:W-:Y:S01]  /*7980*/  IMAD.MOV R6, RZ, RZ, -R5 ;  /* 0x000000ffff067224 */ /* 0x000fe200078e0a05 */
[----:B------:R-:W-:Y:S01]  /*7990*/  LOP3.LUT R16, R16, R7, RZ, 0xc0, !PT ;  /* 0x0000000710107212 */ /* 0x000fe200078ec0ff */
[----:B------:R-:W-:Y:S02]  /*79a0*/  IMAD R28, R26, R5, R28 ;  /* 0x000000051a1c7224 */ /* 0x000fe400078e021c */
[----:B-1----:R-:W-:Y:S02]  /*79b0*/  @P2 IMAD R23, R21, R18, R22 ;  /* 0x0000001215172224 */ /* 0x002fe400078e0216 */
[----:B---3--:R-:W-:-:S02]  /*79c0*/  IMAD R5, R6, R30, R19 ;  /* 0x0000001e06057224 */ /* 0x008fc400078e0213 */
[----:B------:R-:W-:Y:S02]  /*79d0*/  IMAD R28, R28, R31, R23 ;  /* 0x0000001f1c1c7224 */ /* 0x000fe400078e0217 */
[----:B------:R-:W-:Y:S02]  /*79e0*/  IMAD R5, R5, R20, R16 ;  /* 0x0000001405057224 */ /* 0x000fe400078e0210 */
[----:B------:R-:W-:-:S03]  /*79f0*/  IMAD.MOV.U32 R6, RZ, RZ, 0x1 ;  /* 0x00000001ff067424 */ /* 0x000fc600078e00ff */
[----:B------:R-:W-:Y:S02]  /*7a00*/  SEL R7, R5, R28, !P2 ;  /* 0x0000001c05077207 */ /* 0x000fe40005000000 */
[----:B------:R-:W-:Y:S01]  /*7a10*/  SEL R28, R28, R5, !P2 ;  /* 0x000000051c1c7207 */ /* 0x000fe20005000000 */
[----:B------:R-:W-:-:S07]  /*7a20*/  IMAD.MOV.U32 R5, RZ, RZ, R17 ;  /* 0x000000ffff057224 */ /* 0x000fce00078e0011 */
.L_x_162:
[----:B------:R-:W-:Y:S01]  /*7a30*/  LOP3.LUT P0, RZ, R6, 0xff, RZ, 0xc0, !PT ;  /* 0x000000ff06ff7812 */ /* 0x000fe2000780c0ff */
[----:B------:R-:W-:-:S12]  /*7a40*/  IMAD.MOV.U32 R6, RZ, RZ, R28 ;  /* 0x000000ffff067224 */ /* 0x000fd800078e001c */
[----:B------:R-:W-:Y:S05]  /*7a50*/  @P0 BRA `(.L_x_165) ;  /* 0xffffff9400280947 */ /* 0x000fea000383ffff */
[----:B------:R-:W-:Y:S05]  /*7a60*/  EXIT ;  /* 0x000000000000794d */ /* 0x000fea0003800000 */
.L_x_3:
[----:B0-----:R-:W-:Y:S01]  /*7a70*/  ULDC.64 UR4, c[0x0][0x650] ;  /* 0x0001940000047ab9 */ /* 0x001fe20000000a00 */
        /* <DEDUP_REMOVED lines=25> */
.L_x_167:
[--C-:B------:R-:W-:Y:S01]  /*7c10*/  SHF.R.U64 R16, R14, R18, R15.reuse ;  /* 0x000000120e107219 */ /* 0x100fe2000000120f */
[----:B------:R-:W0:Y:S01]  /*7c20*/  LDC R22, c[0x0][0x618] ;  /* 0x00018600ff167b82 */ /* 0x000e220000000800 */
[----:B------:R-:W-:Y:S01]  /*7c30*/  I2FP.F32.U32 R7, R8 ;  /* 0x0000000800077245 */ /* 0x000fe20000201000 */
[----:B------:R-:W-:Y:S01]  /*7c40*/  ULDC UR4, c[0x0][0x150] ;  /* 0x0000540000047ab9 */ /* 0x000fe20000000800 */
[----:B------:R-:W-:Y:S02]  /*7c50*/  SHF.R.U32.HI R6, RZ, R18, R15 ;  /* 0x00000012ff067219 */ /* 0x000fe4000001160f */
[----:B------:R-:W-:Y:S01]  /*7c60*/  IADD3 R9, P0, RZ, -R16, RZ ;  /* 0x80000010ff097210 */ /* 0x000fe20007f1e0ff */
[----:B------:R-:W-:Y:S01]  /*7c70*/  FMUL R13, R7, UR4 ;  /* 0x00000004070d7c20 */ /* 0x000fe20008400000 */
[----:B------:R-:W-:Y:S01]  /*7c80*/  ULDC UR4, c[0x0][0x154] ;  /* 0x0000550000047ab9 */ /* 0x000fe20000000800 */
[----:B------:R-:W1:Y:S02]  /*7c90*/  LDC.64 R24, c[0x0][0x640] ;  /* 0x00019000ff187b82 */ /* 0x000e640000000a00 */
[----:B------:R-:W-:-:S02]  /*7ca0*/  IMAD.X R11, RZ, RZ, ~R6, P0 ;  /* 0x000000ffff0b7224 */ /* 0x000fc400000e0e06 */
[----:B------:R-:W2:Y:S01]  /*7cb0*/  F2I.U32.TRUNC.NTZ R13, R13 ;  /* 0x0000000d000d7305 */ /* 0x000ea2000020f000 */
[----:B------:R-:W-:-:S03]  /*7cc0*/  IMAD.WIDE.U32 R6, R9, R20, R2 ;  /* 0x0000001409067225 */ /* 0x000fc600078e0002 */
[----:B------:R-:W3:Y:S01]  /*7cd0*/  LDC R15, c[0x0][0x144] ;  /* 0x00005100ff0f7b82 */ /* 0x000ee20000000800 */
[----:B------:R-:W-:-:S04]  /*7ce0*/  IMAD R12, R11, R20, RZ ;  /* 0x000000140b0c7224 */ /* 0x000fc800078e02ff */
[----:B------:R-:W-:Y:S02]  /*7cf0*/  IMAD R9, R9, R21, R12 ;  /* 0x0000001509097224 */ /* 0x000fe400078e020c */
[----:B------:R-:W-:Y:S01]  /*7d00*/  IMAD.MOV.U32 R12, RZ, RZ, -0x1 ;  /* 0xffffffffff0c7424 */ /* 0x000fe200078e00ff */
[----:B------:R-:W4:Y:S01]  /*7d10*/  LDC R18, c[0x0][0x608] ;  /* 0x00018200ff127b82 */ /* 0x000f220000000800 */
[----:B------:R-:W-:Y:S01]  /*7d20*/  IMAD.IADD R7, R7, 0x1, R9 ;  /* 0x0000000107077824 */ /* 0x000fe200078e0209 */
[----:B------:R-:W-:-:S04]  /*7d30*/  I2FP.F32.U32 R9, R10 ;  /* 0x0000000a00097245 */ /* 0x000fc80000201000 */
[-C--:B0-----:R-:W-:Y:S01]  /*7d40*/  SHF.R.U64 R14, R6, R22.reuse, R7 ;  /* 0x00000016060e7219 */ /* 0x081fe20000001207 */
[----:B--2---:R-:W-:Y:S01]  /*7d50*/  IMAD.MOV R6, RZ, RZ, -R13 ;  /* 0x000000ffff067224 */ /* 0x004fe200078e0a0d */
[----:B------:R-:W0:Y:S01]  /*7d60*/  LDC R11, c[0x0][0x658] ;  /* 0x00019600ff0b7b82 */ /* 0x000e220000000800 */
[----:B-1----:R-:W-:Y:S01]  /*7d70*/  ISETP.NE.U32.AND P0, PT, R24, RZ, PT ;  /* 0x000000ff1800720c */ /* 0x002fe20003f05070 */
[----:B------:R-:W-:Y:S01]  /*7d80*/  FMUL R9, R9, UR4 ;  /* 0x0000000409097c20 */ /* 0x000fe20008400000 */
[----:B------:R-:W-:Y:S02]  /*7d90*/  SHF.R.U32.HI R7, RZ, R22, R7 ;  /* 0x00000016ff077219 */ /* 0x000fe40000011607 */
[----:B------:R-:W-:-:S03]  /*7da0*/  ISETP.NE.AND.EX P0, PT, R25, RZ, PT, P0 ;  /* 0x000000ff1900720c */ /* 0x000fc60003f05300 */
[----:B------:R-:W1:Y:S01]  /*7db0*/  LDC R21, c[0x0][0x148] ;  /* 0x00005200ff157b82 */ /* 0x000e620000000800 */
[----:B---3--:R-:W-:Y:S02]  /*7dc0*/  IMAD R22, R15, R6, R8 ;  /* 0x000000060f167224 */ /* 0x008fe400078e0208 */
[----:B------:R-:W-:-:S05]  /*7dd0*/  IMAD.MOV.U32 R8, RZ, RZ, 0x1 ;  /* 0x00000001ff087424 */ /* 0x000fca00078e00ff */
[----:B------:R-:W2:Y:S01]  /*7de0*/  LDC R20, c[0x0][0x600] ;  /* 0x00018000ff147b82 */ /* 0x000ea20000000800 */
[-CC-:B----4-:R-:W-:Y:S02]  /*7df0*/  SHF.R.U64 R17, R14, R18.reuse, R7.reuse ;  /* 0x000000120e117219 */ /* 0x190fe40000001207 */
[----:B------:R-:W-:Y:S02]  /*7e00*/  SHF.R.U32.HI R6, RZ, R18, R7 ;  /* 0x00000012ff067219 */ /* 0x000fe40000011607 */
[----:B------:R3:W4:Y:S03]  /*7e10*/  F2I.U32.TRUNC.NTZ R18, R9 ;  /* 0x0000000900127305 */ /* 0x000726000020f000 */
[----:B------:R-:W1:Y:S01]  /*7e20*/  LDC R23, c[0x0][0x648] ;  /* 0x00019200ff177b82 */ /* 0x000e620000000800 */
[-C--:B0-----:R-:W-:Y:S02]  /*7e30*/  SHF.R.U64 R19, R17, R11.reuse, R6 ;  /* 0x0000000b11137219 */ /* 0x081fe40000001206 */
[----:B------:R-:W-:-:S02]  /*7e40*/  SHF.L.U32 R12, R12, R11, RZ ;  /* 0x0000000b0c0c7219 */ /* 0x000fc400000006ff */
[-C--:B------:R-:W-:Y:S01]  /*7e50*/  SHF.R.U32.HI R7, RZ, R11.reuse, R6 ;  /* 0x0000000bff077219 */ /* 0x080fe20000011606 */
[----:B------:R-:W-:Y:S01]  /*7e60*/  IMAD.MOV.U32 R6, RZ, RZ, R19 ;  /* 0x000000ffff067224 */ /* 0x000fe200078e0013 */
[----:B------:R-:W-:Y:S01]  /*7e70*/  SHF.L.U32 R27, R8, R11, RZ ;  /* 0x0000000b081b7219 */ /* 0x000fe200000006ff */
[----:B------:R-:W0:Y:S01]  /*7e80*/  LDC R26, c[0x0][0x638] ;  /* 0x00018e00ff1a7b82 */ /* 0x000e220000000800 */
[----:B------:R-:W-:-:S07]  /*7e90*/  LOP3.LUT R28, RZ, R12, RZ, 0x33, !PT ;  /* 0x0000000cff1c7212 */ /* 0x000fce00078e33ff */
[----:B------:R-:W0:Y:S01]  /*7ea0*/  LDC R29, c[0x0][0x610] ;  /* 0x00018400ff1d7b82 */ /* 0x000e220000000800 */
[----:B---34-:R-:W-:Y:S05]  /*7eb0*/  @!P0 BRA `(.L_x_168) ;  /* 0x0000000000288947 */ /* 0x018fea0003800000 */
        /* <DEDUP_REMOVED lines=10> */
.L_x_168:
[----:B-1----:R-:W-:Y:S01]  /*7f60*/  SHF.R.U64 R7, R6, R23, R7 ;  /* 0x0000001706077219 */ /* 0x002fe20000001207 */
[----:B--2---:R-:W-:Y:S01]  /*7f70*/  VIADD R9, R20, 0xffffffff ;  /* 0xffffffff14097836 */ /* 0x004fe20000000000 */
[----:B------:R-:W-:Y:S01]  /*7f80*/  LOP3.LUT R6, R17, R28, RZ, 0xc0, !PT ;  /* 0x0000001c11067212 */ /* 0x000fe200078ec0ff */
[----:B------:R-:W-:Y:S02]  /*7f90*/  IMAD.MOV R18, RZ, RZ, -R18 ;  /* 0x000000ffff127224 */ /* 0x000fe400078e0a12 */
[----:B------:R-:W-:Y:S02]  /*7fa0*/  IMAD.MOV R8, RZ, RZ, -R7 ;  /* 0x000000ffff087224 */ /* 0x000fe400078e0a07 */
[----:B------:R-:W-:Y:S01]  /*7fb0*/  IMAD R11, R27, R7, R6 ;  /* 0x000000071b0b7224 */ /* 0x000fe200078e0206 */
[----:B------:R-:W-:Y:S01]  /*7fc0*/  LOP3.LUT R7, R14, R9, RZ, 0xc0, !PT ;  /* 0x000000090e077212 */ /* 0x000fe200078ec0ff */
[----:B------:R-:W-:Y:S02]  /*7fd0*/  @P2 IMAD R22, R21, R18, R10 ;  /* 0x0000001215162224 */ /* 0x000fe400078e020a */
[----:B0-----:R-:W-:-:S02]  /*7fe0*/  IMAD R6, R8, R26, R19 ;  /* 0x0000001a08067224 */ /* 0x001fc400078e0213 */
[----:B------:R-:W-:Y:S02]  /*7ff0*/  IMAD R11, R11, R29, R22 ;  /* 0x0000001d0b0b7224 */ /* 0x000fe400078e0216 */
[----:B------:R-:W-:Y:S02]  /*8000*/  IMAD R6, R6, R20, R7 ;  /* 0x0000001406067224 */ /* 0x000fe400078e0207 */
[----:B------:R-:W-:-:S03]  /*8010*/  IMAD.MOV.U32 R8, RZ, RZ, 0x1 ;  /* 0x00000001ff087424 */ /* 0x000fc600078e00ff */
[----:B------:R-:W-:Y:S02]  /*8020*/  SEL R14, R6, R11, !P2 ;  /* 0x0000000b060e7207 */ /* 0x000fe40005000000 */
[----:B------:R-:W-:Y:S01]  /*8030*/  SEL R11, R11, R6, !P2 ;  /* 0x000000060b0b7207 */ /* 0x000fe20005000000 */
[----:B------:R-:W-:Y:S01]  /*8040*/  IMAD.MOV.U32 R6, RZ, RZ, R16 ;  /* 0x000000ffff067224 */ /* 0x000fe200078e0010 */
[----:B------:R-:W-:-:S07]  /*8050*/  PRMT R7, R8, 0x7610, R7 ;  /* 0x0000761008077816 */ /* 0x000fce0000000007 */
.L_x_166:
[----:B------:R-:W-:-:S08]  /*8060*/  NOP ;  /* 0x0000000000007918 */ /* 0x000fd00000000000 */
[----:B------:R-:W0:-:S00]  /*8070*/  USETMAXREG.DEALLOC.CTAPOOL 0x28 ;  /* 0x00000028000079c8 */ /* 0x000e0000080e0500 */
[----:B0-----:R-:W-:-:S13]  /*8080*/  ISETP.NE.AND P0, PT, R5, RZ, PT ;  /* 0x000000ff0500720c */ /* 0x001fda0003f05270 */
[----:B------:R-:W-:Y:S05]  /*8090*/  @P0 EXIT ;  /* 0x000000000000094d */ /* 0x000fea0003800000 */
[----:B------:R-:W-:Y:S01]  /*80a0*/  LOP3.LUT P0, RZ, R7, 0xff, RZ, 0xc0, !PT ;  /* 0x000000ff07ff7812 */ /* 0x000fe2000780c0ff */
[----:B------:R-:W-:Y:S02]  /*80b0*/  IMAD.MOV.U32 R5, RZ, RZ, 0x1 ;  /* 0x00000001ff057424 */ /* 0x000fe400078e00ff */
[----:B------:R-:W-:-:S10]  /*80c0*/  IMAD.MOV.U32 R13, RZ, RZ, RZ ;  /* 0x000000ffff0d7224 */ /* 0x000fd400078e00ff */
[----:B------:R-:W-:Y:S05]  /*80d0*/  @!P0 BRA `(.L_x_169) ;  /* 0x0000000c00288947 */ /* 0x000fea0003800000 */
[----:B------:R-:W0:Y:S01]  /*80e0*/  LDC R5, c[0x0][0x28c] ;  /* 0x0000a300ff057b82 */ /* 0x000e220000000800 */
[----:B------:R-:W-:Y:S01]  /*80f0*/  ULDC UR5, c[0x0][0x600] ;  /* 0x0001800000057ab9 */ /* 0x000fe20000000800 */
[----:B------:R-:W-:Y:S01]  /*8100*/  ULDC UR4, c[0x0][0xc] ;  /* 0x0000030000047ab9 */ /* 0x000fe20000000800 */
[----:B------:R-:W-:Y:S01]  /*8110*/  UIADD3 UR16, UR5, -0x1, URZ ;  /* 0xffffffff05107890 */ /* 0x000fe2000fffe03f */
[C---:B------:R-:W-:Y:S01]  /*8120*/  LOP3.LUT P3, RZ, R0.reuse, 0x7f, RZ, 0xc0, !PT ;  /* 0x0000007f00ff7812 */ /* 0x040fe2000786c0ff */
[----:B------:R-:W-:Y:S01]  /*8130*/  ULDC UR6, c[0x0][0x658] ;  /* 0x0001960000067ab9 */ /* 0x000fe20000000800 */
[----:B------:R-:W-:Y:S01]  /*8140*/  ULDC UR5, c[0x0][0x10] ;  /* 0x0000040000057ab9 */ /* 0x000fe20000000800 */
[----:B------:R-:W-:Y:S01]  /*8150*/  UMOV UR7, 0xffffffff ;  /* 0xffffffff00077882 */ /* 0x000fe20000000000 */
[----:B------:R-:W-:Y:S01]  /*8160*/  UMOV UR8, 0x1 ;  /* 0x0000000100087882 */ /* 0x000fe20000000000 */
[----:B------:R-:W-:Y:S01]  /*8170*/  UIMAD.WIDE.U32 UR4, UR4, UR5, URZ ;  /* 0x00000005040472a5 */ /* 0x000fe2000f8e003f */
[----:B------:R-:W-:Y:S01]  /*8180*/  LOP3.LUT P0, RZ, R0, 0x1f, RZ, 0xc0, !PT ;  /* 0x0000001f00ff7812 */ /* 0x000fe2000780c0ff */
[----:B------:R-:W-:Y:S01]  /*8190*/  USHF.L.U32 UR7, UR7, UR6, URZ ;  /* 0x0000000607077299 */ /* 0x000fe2000800063f */
[----:B------:R-:W-:Y:S01]  /*81a0*/  BSSY B0, `(.L_x_169) ;  /* 0x00000bd000007945 */ /* 0x000fe20003800000 */
[----:B------:R-:W-:Y:S01]  /*81b0*/  USHF.L.U32 UR18, UR8, UR6, URZ ;  /* 0x0000000608127299 */ /* 0x000fe2000800063f */
[----:B------:R-:W-:Y:S01]  /*81c0*/  IMAD.MOV.U32 R15, RZ, RZ, 0x1 ;  /* 0x00000001ff0f7424 */ /* 0x000fe200078e00ff */
[----:B------:R-:W-:Y:S01]  /*81d0*/  LOP3.LUT R16, R4, 0x2, RZ, 0xfc, !PT ;  /* 0x0000000204107812 */ /* 0x000fe200078efcff */
[----:B------:R-:W-:Y:S01]  /*81e0*/  ULDC UR6, c[0x0][0x14] ;  /* 0x0000050000067ab9 */ /* 0x000fe20000000800 */
[----:B------:R-:W-:Y:S01]  /*81f0*/  PLOP3.LUT P0, PT, P0, P3, PT, 0x8a, 0x0 ;  /* 0x000000000000781c */ /* 0x000fe20000707172 */
[----:B------:R-:W-:Y:S01]  /*8200*/  UIMAD.WIDE.U32 UR20, UR4, UR6, URZ ;  /* 0x00000006041472a5 */ /* 0x000fe2000f8e003f */
[----:B------:R-:W-:Y:S01]  /*8210*/  IMAD.MOV.U32 R13, RZ, RZ, RZ ;  /* 0x000000ffff0d7224 */ /* 0x000fe200078e00ff */
[----:B------:R-:W-:-:S02]  /*8220*/  UIMAD UR13, UR5, UR6, URZ ;  /* 0x00000006050d72a4 */ /* 0x000fc4000f8e023f */
[----:B------:R-:W-:Y:S01]  /*8230*/  ULOP3.LUT UR17, URZ, UR7, URZ, 0x33, !UPT ;  /* 0x000000073f117292 */ /* 0x000fe2000f8e333f */
[----:B0-----:R-:W-:Y:S01]  /*8240*/  VIADD R5, R5, 0x1f ;  /* 0x0000001f05057836 */ /* 0x001fe20000000000 */
[----:B------:R-:W-:Y:S01]  /*8250*/  UIADD3 UR13, UR21, UR13, URZ ;  /* 0x0000000d150d7290 */ /* 0x000fe2000fffe03f */
[----:B------:R-:W-:-:S03]  /*8260*/  ULDC.64 UR22, c[0x0][0x198] ;  /* 0x0000660000167ab9 */ /* 0x000fc60000000a00 */
[----:B------:R-:W-:-:S04]  /*8270*/  SHF.R.S32.HI R8, RZ, 0x1f, R5 ;  /* 0x0000001fff087819 */ /* 0x000fc80000011405 */
[----:B------:R-:W-:Y:S01]  /*8280*/  LEA.HI R8, R8, R5, RZ, 0x5 ;  /* 0x0000000508087211 */ /* 0x000fe200078f28ff */
[----:B------:R-:W-:-:S03]  /*8290*/  IMAD.MOV.U32 R5, RZ, RZ, 0x1 ;  /* 0x00000001ff057424 */ /* 0x000fc600078e00ff */
[----:B------:R-:W-:-:S05]  /*82a0*/  SHF.R.S32.HI R12, RZ, 0x5, R8 ;  /* 0x00000005ff0c7819 */ /* 0x000fca0000011408 */
[----:B------:R-:W-:-:S07]  /*82b0*/  VIADD R0, R12, 0x1 ;  /* 0x000000010c007836 */ /* 0x000fce0000000000 */
.L_x_181:
[----:B------:R-:W-:-:S03]  /*82c0*/  UMOV UR4, 0xffffffff ;  /* 0xffffffff00047882 */ /* 0x000fc60000000000 */
[----:B------:R-:W-:Y:S05]  /*82d0*/  BRA.DIV UR4, `(.L_x_170) ;  /* 0x0000000e04747947 */ /* 0x000fea000b800000 */
[----:B------:R-:W-:-:S13]  /*82e0*/  ELECT P1, URZ, PT ;  /* 0x00000000003f782f */ /* 0x000fda0003820000 */
.L_x_191:
[----:B------:R-:W0:Y:S01]  /*82f0*/  LDC R7, c[0x0][0x28c] ;  /* 0x0000a300ff077b82 */ /* 0x000e220000000800 */
[----:B------:R-:W-:Y:S01]  /*8300*/  BSSY B1, `(.L_x_171) ;  /* 0x0000035000017945 */ /* 0x000fe20003800000 */
[----:B0-----:R-:W-:-:S13]  /*8310*/  ISETP.LT.OR P1, PT, R7, 0x1, !P1 ;  /* 0x000000010700780c */ /* 0x001fda0004f21670 */
[----:B------:R-:W-:Y:S05]  /*8320*/  @P1 BRA `(.L_x_172) ;  /* 0x0000000000c81947 */ /* 0x000fea0003800000 */
[----:B------:R-:W-:Y:S02]  /*8330*/  IMAD.SHL.U32 R14, R14, 0x80, RZ ;  /* 0x000000800e0e7824 */ /* 0x000fe400078e00ff */
[----:B------:R-:W-:Y:S02]  /*8340*/  IMAD.SHL.U32 R17, R11, 0x80, RZ ;  /* 0x000000800b117824 */ /* 0x000fe400078e00ff */
[----:B------:R-:W-:Y:S02]  /*8350*/  IMAD.MOV.U32 R20, RZ, RZ, RZ ;  /* 0x000000ffff147224 */ /* 0x000fe400078e00ff */
[----:B------:R-:W-:Y:S02]  /*8360*/  IMAD.MOV.U32 R7, RZ, RZ, R0 ;  /* 0x000000ffff077224 */ /* 0x000fe400078e0000 */
[----:B------:R-:W-:Y:S02]  /*8370*/  IMAD.MOV.U32 R8, RZ, RZ, R5 ;  /* 0x000000ffff087224 */ /* 0x000fe400078e0005 */
[----:B------:R-:W-:-:S07]  /*8380*/  IMAD.MOV.U32 R9, RZ, RZ, R13 ;  /* 0x000000ffff097224 */ /* 0x000fce00078e000d */
.L_x_176:
[----:B------:R-:W0:Y:S01]  /*8390*/  S2R R11, SR_CgaCtaId ;  /* 0x00000000000b7919 */ /* 0x000e220000008800 */
[----:B------:R-:W-:-:S04]  /*83a0*/  MOV R10, 0x400 ;  /* 0x00000400000a7802 */ /* 0x000fc80000000f00 */
[----:B0-----:R-:W-:Y:S02]  /*83b0*/  LEA R18, R11, R10, 0x18 ;  /* 0x0000000a0b127211 */ /* 0x001fe400078ec0ff */
[----:B------:R-:W-:Y:S01]  /*83c0*/  SHF.L.U32 R10, R8, 0x1f, RZ ;  /* 0x0000001f080a7819 */ /* 0x000fe200000006ff */
[----:B------:R-:W0:Y:S02]  /*83d0*/  @!P3 LDC R11, c[0x0][0x500] ;  /* 0x00014000ff0bbb82 */ /* 0x000e240000000800 */
[----:B------:R-:W-:-:S04]  /*83e0*/  IMAD R19, R9, 0x8, R18 ;  /* 0x0000000809137824 */ /* 0x000fc800078e0212 */
[----:B------:R-:W1:Y:S02]  /*83f0*/  SYNCS.PHASECHK.TRANS64.TRYWAIT P1, [R19+URZ+0x18], R10 ;  /* 0x0000180a130075a7 */ /* 0x000e64000802017f */
[----:B-1----:R-:W-:Y:S05]  /*8400*/  @!P1 BRA `(.L_x_173) ;  /* 0x0000000c00489947 */ /* 0x002fea0003800000 */
.L_x_192:
[----:B-1----:R-:W-:Y:S01]  /*8410*/  PRMT R10, R16, 0x9910, RZ ;  /* 0x00009910100a7816 */ /* 0x002fe200000000ff */
[----:B0-----:R0:W-:Y:S03]  /*8420*/  @!P3 SYNCS.ARRIVE.TRANS64 RZ, [R19+URZ], R11 ;  /* 0x0000000b13ffb9a7 */ /* 0x0011e6000800003f */
[----:B------:R-:W-:-:S13]  /*8430*/  ISETP.NE.AND P1, PT, R10, 0x2, PT ;  /* 0x000000020a00780c */ /* 0x000fda0003f25270 */
[----:B0-----:R-:W-:Y:S05]  /*8440*/  @P1 BRA `(.L_x_174) ;  /* 0x0000000000041947 */ /* 0x001fea0003800000 */
[----:B------:R-:W-:Y:S01]  /*8450*/  BPT.TRAP 0x1 ;  /* 0x000000040000795c */ /* 0x000fe20000300000 */
.L_x_174:
[----:B------:R-:W-:Y:S05]  /*8460*/  @P0 BRA `(.L_x_175) ;  /* 0x0000000000040947 */ /* 0x000fea0003800000 */
[----:B------:R-:W-:Y:S01]  /*8470*/  BPT.TRAP 0x1 ;  /* 0x000000040000795c */ /* 0x000fe20000300000 */
.L_x_175:
[----:B------:R-:W-:Y:S01]  /*8480*/  IMAD R18, R9, 0x1000, R18 ;  /* 0x0000100009127824 */ /* 0x000fe200078e0212 */
[----:B------:R-:W-:Y:S01]  /*8490*/  R2UR UR9, R19 ;  /* 0x00000000130972ca */ /* 0x000fe200000e0000 */
[----:B------:R-:W-:Y:S01]  /*84a0*/  VIADD R7, R7, 0xffffffff ;  /* 0xffffffff07077836 */ /* 0x000fe20000000000 */
[----:B------:R-:W-:Y:S01]  /*84b0*/  UIADD3 UR4, UP0, UR22, 0xf0, URZ ;  /* 0x000000f016047890 */ /* 0x000fe2000ff1e03f */
[----:B------:R-:W-:Y:S01]  /*84c0*/  R2UR UR11, R17 ;  /* 0x00000000110b72ca */ /* 0x000fe200000e0000 */
[----:B------:R-:W-:Y:S01]  /*84d0*/  UIADD3 UR24, UP1, UR22, 0x1f0, URZ ;  /* 0x000001f016187890 */ /* 0x000fe2000ff3e03f */
[----:B------:R-:W-:Y:S01]  /*84e0*/  R2UR UR8, R18 ;  /* 0x00000000120872ca */ /* 0x000fe200000e0000 */
[----:B------:R-:W-:Y:S01]  /*84f0*/  UIADD3.X UR5, URZ, UR23, URZ, UP0, !UPT ;  /* 0x000000173f057290 */ /* 0x000fe200087fe43f */
[----:B------:R-:W-:Y:S01]  /*8500*/  R2UR UR10, R20 ;  /* 0x00000000140a72ca */ /* 0x000fe200000e0000 */
[----:B------:R-:W-:Y:S01]  /*8510*/  VIADD R9, R9, 0x1 ;  /* 0x0000000109097836 */ /* 0x000fe20000000000 */
[----:B------:R-:W-:Y:S01]  /*8520*/  R2UR UR12, R6 ;  /* 0x00000000060c72ca */ /* 0x000fe200000e0000 */
[----:B------:R-:W-:Y:S01]  /*8530*/  UIADD3.X UR25, URZ, UR23, URZ, UP1, !UPT ;  /* 0x000000173f197290 */ /* 0x000fe20008ffe43f */
[----:B------:R-:W-:Y:S01]  /*8540*/  R2UR UR19, R14 ;  /* 0x000000000e1372ca */ /* 0x000fe200000e0000 */
[----:B------:R-:W-:Y:S01]  /*8550*/  UMOV UR6, 0x0 ;  /* 0x0000000000067882 */ /* 0x000fe20000000000 */
[----:B------:R-:W-:Y:S01]  /*8560*/  ISETP.GT.AND P4, PT, R7, 0x1, PT ;  /* 0x000000010700780c */ /* 0x000fe20003f84270 */
[----:B------:R-:W-:Y:S01]  /*8570*/  UMOV UR7, 0x10000000 ;  /* 0x1000000000077882 */ /* 0x000fe20000000000 */
[----:B------:R-:W-:Y:S01]  /*8580*/  ISETP.NE.AND P1, PT, R9, 0x3, PT ;  /* 0x000000030900780c */ /* 0x000fe20003f25270 */
[----:B------:R-:W-:-:S02]  /*8590*/  VIADD R20, R20, 0x20 ;  /* 0x0000002014147836 */ /* 0x000fc40000000000 */
[----:B------:R-:W-:Y:S01]  /*85a0*/  UIADD3 UR14, UR8, 0x100, URZ ;  /* 0x00000100080e7890 */ /* 0x000fe2000fffe03f */
[----:B------:R-:W-:Y:S01]  /*85b0*/  SEL R11, RZ, 0x1, P1 ;  /* 0x00000001ff0b7807 */ /* 0x000fe20000800000 */
[----:B------:R-:W-:Y:S01]  /*85c0*/  UIADD3 UR15, UR8, 0x3100, URZ ;  /* 0x00003100080f7890 */ /* 0x000fe2000fffe03f */
[----:B------:R-:W-:Y:S02]  /*85d0*/  SEL R9, R9, RZ, P1 ;  /* 0x000000ff09097207 */ /* 0x000fe40000800000 */
[----:B------:R-:W-:Y:S02]  /*85e0*/  LOP3.LUT R8, R8, R11, RZ, 0x3c, !PT ;  /* 0x0000000b08087212 */ /* 0x000fe400078e3cff */
[----:B------:R-:W-:Y:S02]  /*85f0*/  UMOV UR8, UR14 ;  /* 0x0000000e00087c82 */ /* 0x000fe40008000000 */
[----:B------:R0:W-:Y:S02]  /*8600*/  UTMALDG.3D [UR8], [UR4], desc[UR6] ;  /* 0x00000608040075b4 */ /* 0x0001e40008011000 */
[----:B0-----:R-:W-:Y:S01]  /*8610*/  UMOV UR8, UR15 ;  /* 0x0000000f00087c82 */ /* 0x001fe20008000000 */
[----:B------:R-:W-:-:S02]  /*8620*/  UMOV UR11, UR19 ;  /* 0x00000013000b7c82 */ /* 0x000fc40008000000 */
[----:B------:R0:W-:Y:S02]  /*8630*/  UTMALDG.3D [UR8], [UR24], desc[UR6] ;  /* 0x00000608180075b4 */ /* 0x0001e40008011000 */
[----:B0-----:R-:W-:Y:S05]  /*8640*/  @P4 BRA `(.L_x_176) ;  /* 0xfffffffc00504947 */ /* 0x001fea000383ffff */
.L_x_172:
[----:B------:R-:W-:Y:S05]  /*8650*/  BSYNC B1 ;  /* 0x0000000000017941 */ /* 0x000fea0003800000 */
.L_x_171:
[----:B------:R-:W-:Y:S01]  /*8660*/  LOP3.LUT P4, RZ, R15, 0xff, RZ, 0xc0, !PT ;  /* 0x000000ff0fff7812 */ /* 0x000fe2000788c0ff */
[----:B------:R-:W-:Y:S01]  /*8670*/  IMAD.IADD R13, R12, 0x1, R13 ;  /* 0x000000010c0d7824 */ /* 0x000fe200078e020d */
[----:B------:R-:W-:Y:S01]  /*8680*/  IADD3 R2, P5, R2, UR20, RZ ;  /* 0x0000001402027c10 */ /* 0x000fe2000ffbe0ff */
[----:B------:R-:W-:Y:S01]  /*8690*/  ULDC.64 UR4, c[0x0][0x650] ;  /* 0x0001940000047ab9 */ /* 0x000fe20000000a00 */
[----:B------:R-:W-:Y:S01]  /*86a0*/  BSSY B1, `(.L_x_177) ;  /* 0x000006a000017945 */ /* 0x000fe20003800000 */
[----:B------:R-:W-:Y:S01]  /*86b0*/  IMAD.MOV.U32 R11, RZ, RZ, -0x1 ;  /* 0xffffffffff0b7424 */ /* 0x000fe200078e00ff */
[----:B------:R-:W-:Y:S01]  /*86c0*/  ISETP.GT.U32.AND P1, PT, R13, 0x2, PT ;  /* 0x000000020d00780c */ /* 0x000fe20003f24070 */
[----:B------:R-:W-:Y:S01]  /*86d0*/  IMAD.MOV.U32 R14, RZ, RZ, -0x1 ;  /* 0xffffffffff0e7424 */ /* 0x000fe200078e00ff */
[----:B------:R-:W-:Y:S02]  /*86e0*/  IADD3.X R3, R3, UR13, RZ, P5, !PT ;  /* 0x0000000d03037c10 */ /* 0x000fe4000affe4ff */
[----:B------:R-:W-:-:S02]  /*86f0*/  ISETP.LT.U32.AND P1, PT, R12, 0x3, P1 ;  /* 0x000000030c00780c */ /* 0x000fc40000f21070 */
[----:B------:R-:W-:Y:S01]  /*8700*/  PRMT R15, RZ, 0x7610, R15 ;  /* 0x00007610ff0f7816 */ /* 0x000fe2000000000f */
[----:B------:R-:W0:Y:S01]  /*8710*/  @P4 S2R R7, SR_CgaCtaId ;  /* 0x0000000000074919 */ /* 0x000e220000008800 */
[----:B------:R-:W-:-:S04]  /*8720*/  @P4 MOV R6, 0x400 ;  /* 0x0000040000064802 */ /* 0x000fc80000000f00 */
[----:B0-----:R-:W-:Y:S01]  /*8730*/  @P4 LEA R8, R7, R6, 0x18 ;  /* 0x0000000607084211 */ /* 0x001fe200078ec0ff */
[----:B------:R-:W-:Y:S01]  /*8740*/  IMAD.WIDE.U32 R6, R13, -0x55555555, RZ ;  /* 0xaaaaaaab0d067825 */ /* 0x000fe200078e00ff */
[----:B------:R-:W-:Y:S02]  /*8750*/  SEL R6, RZ, 0x1, !P1 ;  /* 0x00000001ff067807 */ /* 0x000fe40004800000 */
[----:B------:R-:W-:Y:S01]  /*8760*/  ISETP.GE.U32.AND P1, PT, R2, UR4, PT ;  /* 0x0000000402007c0c */ /* 0x000fe2000bf26070 */
[----:B------:R0:W-:Y:S01]  /*8770*/  @P4 SYNCS.ARRIVE.TRANS64.A1T0 RZ, [R8+URZ+0x48], RZ ;  /* 0x000048ff08ff49a7 */ /* 0x0001e2000810003f */
[----:B------:R-:W-:Y:S02]  /*8780*/  ISETP.GE.U32.AND P4, PT, R12, 0x3, PT ;  /* 0x000000030c00780c */ /* 0x000fe40003f86070 */
[----:B------:R-:W-:Y:S02]  /*8790*/  ISETP.GE.U32.AND.EX P1, PT, R3, UR5, PT, P1 ;  /* 0x0000000503007c0c */ /* 0x000fe4000bf26110 */
[----:B------:R-:W-:Y:S01]  /*87a0*/  LOP3.LUT R5, R5, R6, RZ, 0x3c, !PT ;  /* 0x0000000605057212 */ /* 0x000fe200078e3cff */
[----:B------:R-:W-:Y:S01]  /*87b0*/  IMAD.MOV.U32 R6, RZ, RZ, -0x1 ;  /* 0xffffffffff067424 */ /* 0x000fe200078e00ff */
[----:B0-----:R-:W-:-:S02]  /*87c0*/  SHF.R.U32.HI R8, RZ, 0x1, R7 ;  /* 0x00000001ff087819 */ /* 0x001fc40000011607 */
[----:B------:R-:W-:-:S03]  /*87d0*/  PRMT R7, RZ, 0x7610, R7 ;  /* 0x00007610ff077816 */ /* 0x000fc60000000007 */
[----:B------:R-:W-:Y:S02]  /*87e0*/  IMAD R13, R8, -0x3, R13 ;  /* 0xfffffffd080d7824 */ /* 0x000fe400078e020d */
[----:B------:R-:W-:Y:S02]  /*87f0*/  @P4 LOP3.LUT R5, R5, 0x1, R8, 0x78, !PT ;  /* 0x0000000105054812 */ /* 0x000fe400078e7808 */
[----:B------:R-:W-:Y:S05]  /*8800*/  @P1 BRA `(.L_x_178) ;  /* 0x00000004004c1947 */ /* 0x000fea0003800000 */
[----:B------:R-:W-:Y:S01]  /*8810*/  ULDC.64 UR4, c[0x0][0x628] ;  /* 0x00018a0000047ab9 */ /* 0x000fe20000000a00 */
[----:B------:R-:W0:Y:S01]  /*8820*/  S2R R17, SR_CTAID.X ;  /* 0x0000000000117919 */ /* 0x000e220000002500 */
[----:B------:R-:W-:Y:S01]  /*8830*/  ISETP.NE.U32.AND P1, PT, RZ, UR4, PT ;  /* 0x00000004ff007c0c */ /* 0x000fe2000bf25070 */
[----:B------:R-:W-:Y:S01]  /*8840*/  ULDC UR7, c[0x0][0x630] ;  /* 0x00018c0000077ab9 */ /* 0x000fe20000000800 */
[----:B------:R-:W-:Y:S01]  /*8850*/  IMAD.MOV.U32 R6, RZ, RZ, R2 ;  /* 0x000000ffff067224 */ /* 0x000fe200078e0002 */
[----:B------:R-:W1:Y:S01]  /*8860*/  S2R R14, SR_CTAID.Y ;  /* 0x00000000000e7919 */ /* 0x000e620000002600 */
[----:B------:R-:W-:Y:S01]  /*8870*/  ISETP.NE.AND.EX P1, PT, RZ, UR5, PT, P1 ;  /* 0x00000005ff007c0c */ /* 0x000fe2000bf25310 */
[----:B------:R-:W-:-:S12]  /*8880*/  IMAD.MOV.U32 R7, RZ, RZ, R3 ;  /* 0x000000ffff077224 */ /* 0x000fd800078e0003 */
[----:B------:R-:W-:Y:S05]  /*8890*/  @!P1 BRA `(.L_x_179) ;  /* 0x0000000000289947 */ /* 0x000fea0003800000 */
[----:B------:R-:W-:Y:S02]  /*88a0*/  ULDC UR6, c[0x0][0x634] ;  /* 0x00018d0000067ab9 */ /* 0x000fe40000000800 */
[----:B------:R-:W-:-:S05]  /*88b0*/  IADD3 R11, P1, R2, UR6, RZ ;  /* 0x00000006020b7c10 */ /* 0x000fca000ff3e0ff */
[----:B------:R-:W-:-:S04]  /*88c0*/  IMAD.X R19, RZ, RZ, R3, P1 ;  /* 0x000000ffff137224 */ /* 0x000fc800008e0603 */
[----:B------:R-:W-:-:S04]  /*88d0*/  IMAD.WIDE.U32 R8, R19, UR4, RZ ;  /* 0x0000000413087c25 */ /* 0x000fc8000f8e00ff */
[----:B------:R-:W-:-:S04]  /*88e0*/  IMAD.WIDE.U32 R8, P1, R11, UR5, R8 ;  /* 0x000000050b087c25 */ /* 0x000fc8000f820008 */
[----:B------:R-:W-:-:S04]  /*88f0*/  IMAD.WIDE.U32 R10, R11, UR4, RZ ;  /* 0x000000040b0a7c25 */ /* 0x000fc8000f8e00ff */
[----:B------:R-:W-:Y:S01]  /*8900*/  IMAD.X R7, RZ, RZ, RZ, P1 ;  /* 0x000000ffff077224 */ /* 0x000fe200008e06ff */
[----:B------:R-:W-:Y:S01]  /*8910*/  IADD3 RZ, P1, R11, R8, RZ ;  /* 0x000000080bff7210 */ /* 0x000fe20007f3e0ff */
[----:B------:R-:W-:-:S04]  /*8920*/  IMAD.MOV.U32 R6, RZ, RZ, R9 ;  /* 0x000000ffff067224 */ /* 0x000fc800078e0009 */
[----:B------:R-:W-:-:S08]  /*8930*/  IMAD.WIDE.U32.X R6, R19, UR5, R6, P1 ;  /* 0x0000000513067c25 */ /* 0x000fd000088e0406 */
.L_x_179:
[--C-:B------:R-:W-:Y:S01]  /*8940*/  SHF.R.U64 R10, R6, UR7, R7.reuse ;  /* 0x00000007060a7c19 */ /* 0x100fe20008001207 */
[----:B------:R-:W-:Y:S01]  /*8950*/  ULDC.64 UR4, c[0x0][0x620] ;  /* 0x0001880000047ab9 */ /* 0x000fe20000000a00 */
[----:B------:R-:W-:Y:S01]  /*8960*/  SHF.R.U32.HI R6, RZ, UR7, R7 ;  /* 0x00000007ff067c19 */ /* 0x000fe20008011607 */
[----:B------:R-:W2:Y:S01]  /*8970*/  LDC R22, c[0x0][0x144] ;  /* 0x00005100ff167b82 */ /* 0x000ea20000000800 */
[----:B------:R-:W-:Y:S01]  /*8980*/  IADD3 R9, P1, RZ, -R10, RZ ;  /* 0x8000000aff097210 */ /* 0x000fe20007f3e0ff */
[----:B------:R-:W-:Y:S01]  /*8990*/  ULDC.64 UR8, c[0x0][0x640] ;  /* 0x0001900000087ab9 */ /* 0x000fe20000000a00 */
[----:B0-----:R-:W-:Y:S01]  /*89a0*/  I2FP.F32.U32 R11, R17 ;  /* 0x00000011000b7245 */ /* 0x001fe20000201000 */
[----:B------:R-:W-:Y:S02]  /*89b0*/  ULDC UR6, c[0x0][0x608] ;  /* 0x0001820000067ab9 */ /* 0x000fe40000000800 */
[----:B------:R-:W-:Y:S01]  /*89c0*/  IMAD.X R6, RZ, RZ, ~R6, P1 ;  /* 0x000000ffff067224 */ /* 0x000fe200008e0e06 */
[----:B------:R-:W-:Y:S01]  /*89d0*/  ISETP.NE.U32.AND P1, PT, RZ, UR8, PT ;  /* 0x00000008ff007c0c */ /* 0x000fe2000bf25070 */
[----:B------:R-:W0:Y:S02]  /*89e0*/  LDC R19, c[0x0][0x148] ;  /* 0x00005200ff137b82 */ /* 0x000e240000000800 */
[----:B------:R-:W-:Y:S01]  /*89f0*/  IMAD R8, R6, UR4, RZ ;  /* 0x0000000406087c24 */ /* 0x000fe2000f8e02ff */
[----:B------:R-:W-:Y:S01]  /*8a00*/  ISETP.NE.AND.EX P1, PT, RZ, UR9, PT, P1 ;  /* 0x00000009ff007c0c */ /* 0x000fe2000bf25310 */
[----:B------:R-:W-:Y:S01]  /*8a10*/  IMAD.WIDE.U32 R6, R9, UR4, R2 ;  /* 0x0000000409067c25 */ /* 0x000fe2000f8e0002 */
[----:B------:R-:W-:-:S03]  /*8a20*/  ULDC UR4, c[0x0][0x150] ;  /* 0x0000540000047ab9 */ /* 0x000fc60000000800 */
[----:B------:R-:W-:Y:S02]  /*8a30*/  IMAD R9, R9, UR5, R8 ;  /* 0x0000000509097c24 */ /* 0x000fe4000f8e0208 */
[----:B------:R-:W-:Y:S01]  /*8a40*/  FMUL R8, R11, UR4 ;  /* 0x000000040b087c20 */ /* 0x000fe20008400000 */
[----:B------:R-:W-:Y:S01]  /*8a50*/  ULDC UR4, c[0x0][0x618] ;  /* 0x0001860000047ab9 */ /* 0x000fe20000000800 */
[----:B------:R-:W-:Y:S01]  /*8a60*/  ULDC UR5, c[0x0][0x154] ;  /* 0x0000550000057ab9 */ /* 0x000fe20000000800 */
[----:B------:R-:W-:-:S03]  /*8a70*/  IMAD.IADD R7, R7, 0x1, R9 ;  /* 0x0000000107077824 */ /* 0x000fc600078e0209 */
[----:B------:R-:W3:Y:S02]  /*8a80*/  F2I.U32.TRUNC.NTZ R8, R8 ;  /* 0x0000000800087305 */ /* 0x000ee4000020f000 */
[----:B------:R-:W-:Y:S02]  /*8a90*/  SHF.R.U64 R11, R6, UR4, R7 ;  /* 0x00000004060b7c19 */ /* 0x000fe40008001207 */
[----:B-1----:R-:W-:-:S05]  /*8aa0*/  I2FP.F32.U32 R6, R14 ;  /* 0x0000000e00067245 */ /* 0x002fca0000201000 */
[----:B------:R-:W-:Y:S01]  /*8ab0*/  FMUL R21, R6, UR5 ;  /* 0x0000000506157c20 */ /* 0x000fe20008400000 */
[----:B------:R-:W-:Y:S01]  /*8ac0*/  SHF.R.U32.HI R6, RZ, UR4, R7 ;  /* 0x00000004ff067c19 */ /* 0x000fe20008011607 */
[----:B------:R-:W-:-:S03]  /*8ad0*/  ULDC UR4, c[0x0][0x658] ;  /* 0x0001960000047ab9 */ /* 0x000fc60000000800 */
[--C-:B------:R-:W-:Y:S01]  /*8ae0*/  SHF.R.U64 R20, R11, UR6, R6.reuse ;  /* 0x000000060b147c19 */ /* 0x100fe20008001206 */
[----:B------:R-:W1:Y:S01]  /*8af0*/  F2I.U32.TRUNC.NTZ R21, R21 ;  /* 0x0000001500157305 */ /* 0x000e62000020f000 */
[----:B------:R-:W-:Y:S01]  /*8b00*/  SHF.R.U32.HI R7, RZ, UR6, R6 ;  /* 0x00000006ff077c19 */ /* 0x000fe20008011606 */
[----:B---3--:R-:W-:-:S03]  /*8b10*/  IMAD.MOV R8, RZ, RZ, -R8 ;  /* 0x000000ffff087224 */ /* 0x008fc600078e0a08 */
[----:B------:R-:W-:Y:S01]  /*8b20*/  SHF.R.U64 R18, R20, UR4, R7 ;  /* 0x0000000414127c19 */ /* 0x000fe20008001207 */
[----:B--2---:R-:W-:Y:S01]  /*8b30*/  IMAD R17, R22, R8, R17 ;  /* 0x0000000816117224 */ /* 0x004fe200078e0211 */
[----:B------:R-:W-:-:S03]  /*8b40*/  SHF.R.U32.HI R23, RZ, UR4, R7 ;  /* 0x00000004ff177c19 */ /* 0x000fc60008011607 */
[----:B------:R-:W-:Y:S02]  /*8b50*/  IMAD.MOV.U32 R6, RZ, RZ, R18 ;  /* 0x000000ffff067224 */ /* 0x000fe400078e0012 */
[----:B------:R-:W-:Y:S01]  /*8b60*/  IMAD.MOV.U32 R7, RZ, RZ, R23 ;  /* 0x000000ffff077224 */ /* 0x000fe200078e0017 */
[----:B-1----:R-:W-:Y:S06]  /*8b70*/  @!P1 BRA `(.L_x_180) ;  /* 0x0000000000289947 */ /* 0x002fec0003800000 */
[----:B------:R-:W-:Y:S02]  /*8b80*/  ULDC UR4, c[0x0][0x64c] ;  /* 0x0001930000047ab9 */ /* 0x000fe40000000800 */
[----:B------:R-:W-:-:S05]  /*8b90*/  IADD3 R7, P1, R18, UR4, RZ ;  /* 0x0000000412077c10 */ /* 0x000fca000ff3e0ff */
[----:B------:R-:W-:-:S04]  /*8ba0*/  IMAD.X R23, RZ, RZ, R23, P1 ;  /* 0x000000ffff177224 */ /* 0x000fc800008e0617 */
[----:B------:R-:W-:-:S04]  /*8bb0*/  IMAD.WIDE.U32 R8, R23, UR8, RZ ;  /* 0x0000000817087c25 */ /* 0x000fc8000f8e00ff */
[----:B------:R-:W-:-:S04]  /*8bc0*/  IMAD.WIDE.U32 R8, P1, R7, UR9, R8 ;  /* 0x0000000907087c25 */ /* 0x000fc8000f820008 */
[----:B------:R-:W-:-:S04]  /*8bd0*/  IMAD.WIDE.U32 R6, R7, UR8, RZ ;  /* 0x0000000807067c25 */ /* 0x000fc8000f8e00ff */
[----:B------:R-:W-:Y:S01]  /*8be0*/  IMAD.MOV.U32 R6, RZ, RZ, R9 ;  /* 0x000000ffff067224 */ /* 0x000fe200078e0009 */
[----:B------:R-:W-:Y:S01]  /*8bf0*/  IADD3 RZ, P4, R7, R8, RZ ;  /* 0x0000000807ff7210 */ /* 0x000fe20007f9e0ff */
[----:B------:R-:W-:-:S04]  /*8c00*/  IMAD.X R7, RZ, RZ, RZ, P1 ;  /* 0x000000ffff077224 */ /* 0x000fc800008e06ff */
[----:B------:R-:W-:-:S08]  /*8c10*/  IMAD.WIDE.U32.X R6, R23, UR9, R6, P4 ;  /* 0x0000000917067c25 */ /* 0x000fd0000a0e0406 */
.L_x_180:
[----:B------:R-:W-:Y:S01]  /*8c20*/  ULDC UR4, c[0x0][0x648] ;  /* 0x0001920000047ab9 */ /* 0x000fe20000000800 */
[----:B------:R-:W-:Y:S01]  /*8c30*/  LOP3.LUT R20, R20, UR17, RZ, 0xc0, !PT ;  /* 0x0000001114147c12 */ /* 0x000fe2000f8ec0ff */
[----:B------:R-:W-:Y:S01]  /*8c40*/  IMAD.MOV R21, RZ, RZ, -R21 ;  /* 0x000000ffff157224 */ /* 0x000fe200078e0a15 */
[----:B------:R-:W-:Y:S01]  /*8c50*/  SHF.R.U64 R7, R6, UR4, R7 ;  /* 0x0000000406077c19 */ /* 0x000fe20008001207 */
[----:B------:R-:W-:Y:S01]  /*8c60*/  ULDC UR4, c[0x0][0x638] ;  /* 0x00018e0000047ab9 */ /* 0x000fe20000000800 */
[----:B------:R-:W-:Y:S01]  /*8c70*/  LOP3.LUT R11, R11, UR16, RZ, 0xc0, !PT ;  /* 0x000000100b0b7c12 */ /* 0x000fe2000f8ec0ff */
[----:B0-----:R-:W-:Y:S01]  /*8c80*/  @P2 IMAD R17, R19, R21, R14 ;  /* 0x0000001513112224 */ /* 0x001fe200078e020e */
[----:B------:R-:W-:Y:S01]  /*8c90*/  ULDC UR5, c[0x0][0x610] ;  /* 0x0001840000057ab9 */ /* 0x000fe20000000800 */
[----:B------:R-:W-:Y:S02]  /*8ca0*/  IMAD.MOV R9, RZ, RZ, -R7 ;  /* 0x000000ffff097224 */ /* 0x000fe400078e0a07 */
[----:B------:R-:W-:-:S02]  /*8cb0*/  IMAD R20, R7, UR18, R20 ;  /* 0x0000001207147c24 */ /* 0x000fc4000f8e0214 */
[----:B------:R-:W-:Y:S01]  /*8cc0*/  IMAD R18, R9, UR4, R18 ;  /* 0x0000000409127c24 */ /* 0x000fe2000f8e0212 */
[----:B------:R-:W-:Y:S01]  /*8cd0*/  ULDC UR4, c[0x0][0x600] ;  /* 0x0001800000047ab9 */ /* 0x000fe20000000800 */
[----:B------:R-:W-:Y:S02]  /*8ce0*/  IMAD R17, R20, UR5, R17 ;  /* 0x0000000514117c24 */ /* 0x000fe4000f8e0211 */
[----:B------:R-:W-:Y:S02]  /*8cf0*/  IMAD R18, R18, UR4, R11 ;  /* 0x0000000412127c24 */ /* 0x000fe4000f8e020b */
[----:B------:R-:W-:Y:S02]  /*8d00*/  IMAD.MOV.U32 R7, RZ, RZ, 0x1 ;  /* 0x00000001ff077424 */ /* 0x000fe400078e00ff */
[----:B------:R-:W-:Y:S01]  /*8d10*/  IMAD.MOV.U32 R6, RZ, RZ, R10 ;  /* 0x000000ffff067224 */ /* 0x000fe200078e000a */
[----:B------:R-:W-:Y:S02]  /*8d20*/  SEL R14, R18, R17, !P2 ;  /* 0x00000011120e7207 */ /* 0x000fe40005000000 */
[----:B------:R-:W-:-:S07]  /*8d30*/  SEL R11, R17, R18, !P2 ;  /* 0x00000012110b7207 */ /* 0x000fce0005000000 */
.L_x_178:
[----:B------:R-:W-:Y:S05]  /*8d40*/  BSYNC B1 ;  /* 0x0000000000017941 */ /* 0x000fea0003800000 */
.L_x_177:
[----:B------:R-:W-:-:S13]  /*8d50*/  LOP3.LUT P1, RZ, R7, 0xff, RZ, 0xc0, !PT ;  /* 0x000000ff07ff7812 */ /* 0x000fda000782c0ff */
[----:B------:R-:W-:Y:S05]  /*8d60*/  @P1 BRA `(.L_x_181) ;  /* 0xfffffff400541947 */ /* 0x000fea000383ffff */
[----:B------:R-:W-:Y:S05]  /*8d70*/  BSYNC B0 ;  /* 0x0000000000007941 */ /* 0x000fea0003800000 */
.L_x_169:
[----:B------:R-:W-:-:S03]  /*8d80*/  UMOV UR4, 0xffffffff ;  /* 0xffffffff00047882 */ /* 0x000fc60000000000 */
[----:B------:R-:W-:Y:S05]  /*8d90*/  BRA.DIV UR4, `(.L_x_182) ;  /* 0x0000000204f87947 */ /* 0x000fea000b800000 */
[----:B------:R-:W-:-:S13]  /*8da0*/  ELECT P0, URZ, PT ;  /* 0x00000000003f782f */ /* 0x000fda0003800000 */
.L_x_195:
[----:B------:R-:W-:Y:S04]  /*8db0*/  BSSY B0, `(.L_x_183) ;  /* 0x0000022000007945 */ /* 0x000fe80003800000 */
[----:B------:R-:W-:Y:S05]  /*8dc0*/  @!P0 BRA `(.L_x_184) ;  /* 0x0000000000808947 */ /* 0x000fea0003800000 */
[----:B------:R-:W-:-:S04]  /*8dd0*/  LOP3.LUT R4, R4, 0x2, RZ, 0xfc, !PT ;  /* 0x0000000204047812 */ /* 0x000fc800078efcff */
[----:B------:R-:W-:-:S13]  /*8de0*/  ISETP.NE.AND P0, PT, R4, 0x3, PT ;  /* 0x000000030400780c */ /* 0x000fda0003f05270 */
[----:B------:R-:W-:Y:S05]  /*8df0*/  @!P0 BRA `(.L_x_185) ;  /* 0x0000000000048947 */ /* 0x000fea0003800000 */
[----:B------:R-:W-:Y:S01]  /*8e00*/  BPT.TRAP 0x1 ;  /* 0x000000040000795c */ /* 0x000fe20000300000 */
.L_x_185:
[----:B------:R-:W0:Y:S01]  /*8e10*/  S2R R3, SR_CgaCtaId ;  /* 0x0000000000037919 */ /* 0x000e220000008800 */
[----:B------:R-:W-:-:S04]  /*8e20*/  MOV R0, 0x400 ;  /* 0x0000040000007802 */ /* 0x000fc80000000f00 */
[----:B0-----:R-:W-:Y:S02]  /*8e30*/  LEA R0, R3, R0, 0x18 ;  /* 0x0000000003007211 */ /* 0x001fe400078ec0ff */
[----:B------:R-:W-:-:S03]  /*8e40*/  SHF.L.U32 R3, R5, 0x1f, RZ ;  /* 0x0000001f05037819 */ /* 0x000fc600000006ff */
[----:B------:R-:W-:-:S04]  /*8e50*/  VIADD R0, R0, 0x18 ;  /* 0x0000001800007836 */ /* 0x000fc80000000000 */
[C---:B------:R-:W-:Y:S02]  /*8e60*/  IMAD R4, R13.reuse, 0x8, R0 ;  /* 0x000000080d047824 */ /* 0x040fe400078e0200 */
[----:B------:R-:W-:Y:S02]  /*8e70*/  VIADD R13, R13, 0x1 ;  /* 0x000000010d0d7836 */ /* 0x000fe40000000000 */
[----:B------:R-:W0:Y:S03]  /*8e80*/  SYNCS.PHASECHK.TRANS64.TRYWAIT P0, [R4+URZ], R3 ;  /* 0x00000003040075a7 */ /* 0x000e26000800017f */
[----:B------:R-:W-:-:S04]  /*8e90*/  ISETP.NE.AND P1, PT, R13, 0x3, PT ;  /* 0x000000030d00780c */ /* 0x000fc80003f25270 */
[----:B------:R-:W-:Y:S02]  /*8ea0*/  SEL R2, RZ, 0x1, P1 ;  /* 0x00000001ff027807 */ /* 0x000fe40000800000 */
[----:B------:R-:W-:Y:S02]  /*8eb0*/  SEL R13, R13, RZ, P1 ;  /* 0x000000ff0d0d7207 */ /* 0x000fe40000800000 */
[----:B------:R-:W-:-:S03]  /*8ec0*/  LOP3.LUT R7, R5, R2, RZ, 0x3c, !PT ;  /* 0x0000000205077212 */ /* 0x000fc600078e3cff */
[----:B------:R-:W-:Y:S01]  /*8ed0*/  IMAD R6, R13, 0x8, R0 ;  /* 0x000000080d067824 */ /* 0x000fe200078e0200 */
[----:B------:R-:W-:Y:S01]  /*8ee0*/  SHF.L.U32 R5, R7, 0x1f, RZ ;  /* 0x0000001f07057819 */ /* 0x000fe200000006ff */
[----:B0-----:R-:W-:Y:S06]  /*8ef0*/  @!P0 BRA `(.L_x_186) ;  /* 0x0000000000c48947 */ /* 0x001fec0003800000 */
.L_x_196:
[----:B------:R-:W1:Y:S01]  /*8f00*/  SYNCS.PHASECHK.TRANS64.TRYWAIT P0, [R6+URZ], R5 ;  /* 0x00000005060075a7 */ /* 0x000e62000800017f */
[----:B------:R-:W-:-:S05]  /*8f10*/  VIADD R2, R13, 0x1 ;  /* 0x000000010d027836 */ /* 0x000fca0000000000 */
[----:B------:R-:W-:-:S04]  /*8f20*/  ISETP.NE.AND P1, PT, R2, 0x3, PT ;  /* 0x000000030200780c */ /* 0x000fc80003f25270 */
[----:B0-----:R-:W-:Y:S02]  /*8f30*/  SEL R4, RZ, 0x1, P1 ;  /* 0x00000001ff047807 */ /* 0x001fe40000800000 */
[----:B------:R-:W-:Y:S02]  /*8f40*/  SEL R3, R2, RZ, P1 ;  /* 0x000000ff02037207 */ /* 0x000fe40000800000 */
[----:B------:R-:W-:Y:S01]  /*8f50*/  LOP3.LUT R4, R7, R4, RZ, 0x3c, !PT ;  /* 0x0000000407047212 */ /* 0x000fe200078e3cff */
[----:B-1----:R-:W-:Y:S06]  /*8f60*/  @!P0 BRA `(.L_x_187) ;  /* 0x0000000000bc8947 */ /* 0x002fec0003800000 */
.L_x_197:
[----:B------:R-:W-:Y:S01]  /*8f70*/  IMAD R3, R3, 0x8, R0 ;  /* 0x0000000803037824 */ /* 0x000fe200078e0200 */
[----:B------:R-:W-:-:S07]  /*8f80*/  SHF.L.U32 R0, R4, 0x1f, RZ ;  /* 0x0000001f04007819 */ /* 0x000fce00000006ff */
.L_x_188:
[----:B-1----:R1:W2:Y:S02]  /*8f90*/  SYNCS.PHASECHK.TRANS64.TRYWAIT P0, [R3+URZ], R0 ;  /* 0x00000000030075a7 */ /* 0x0022a4000800017f */
[----:B--2---:R-:W-:Y:S05]  /*8fa0*/  @!P0 NANOSLEEP.SYNCS 0x989680 ;  /* 0x009896800000895d */ /* 0x004fea0003900000 */
[----:B------:R-:W2:Y:S02]  /*8fb0*/  @!P0 SYNCS.PHASECHK.TRANS64 P0, [R3+URZ], R0 ;  /* 0x00000000030085a7 */ /* 0x000ea4000800007f */
[----:B--2---:R-:W-:Y:S05]  /*8fc0*/  @!P0 BRA `(.L_x_188) ;  /* 0xfffffffc00f08947 */ /* 0x004fea000383ffff */
.L_x_184:
[----:B------:R-:W-:Y:S05]  /*8fd0*/  BSYNC B0 ;  /* 0x0000000000007941 */ /* 0x000fea0003800000 */
.L_x_183:
[----:B------:R-:W-:Y:S05]  /*8fe0*/  EXIT ;  /* 0x000000000000794d */ /* 0x000fea0003800000 */
.L_x_17:
[----:B-1----:R-:W-:-:S04]  /*8ff0*/  IMAD.U32 R11, RZ, RZ, UR6 ;  /* 0x00000006ff0b7e24 */ /* 0x002fc8000f8e00ff */
[----:B------:R1:W4:Y:S03]  /*9000*/  SYNCS.PHASECHK.TRANS64.TRYWAIT P0, [R11+URZ], R10 ;  /* 0x0000000a0b0075a7 */ /* 0x000326000800017f */
[----:B----4-:R-:W-:Y:S05]  /*9010*/  @!P0 NANOSLEEP.SYNCS 0x989680 ;  /* 0x009896800000895d */ /* 0x010fea0003900000 */
[----:B------:R-:W4:Y:S02]  /*9020*/  @!P0 SYNCS.PHASECHK.TRANS64 P0, [R11+URZ], R10 ;  /* 0x0000000a0b0085a7 */ /* 0x000f24000800007f */
[----:B----4-:R-:W-:Y:S05]  /*9030*/  @!P0 BRA `(.L_x_17) ;  /* 0xfffffffc00ec8947 */ /* 0x010fea000383ffff */
[----:B------:R-:W-:Y:S05]  /*9040*/  BRA `(.L_x_16) ;  /* 0xffffff8400387947 */ /* 0x000fea000383ffff */
.L_x_23:
[----:B-1----:R-:W-:-:S04]  /*9050*/  IMAD.U32 R140, RZ, RZ, UR12 ;  /* 0x0000000cff8c7e24 */ /* 0x002fc8000f8e00ff */
[----:B------:R1:W4:Y:S03]  /*9060*/  SYNCS.PHASECHK.TRANS64.TRYWAIT P0, [R140+URZ], R11 ;  /* 0x0000000b8c0075a7 */ /* 0x000326000800017f */
[----:B----4-:R-:W-:Y:S05]  /*9070*/  @!P0 NANOSLEEP.SYNCS 0x989680 ;  /* 0x009896800000895d */ /* 0x010fea0003900000 */
[----:B------:R-:W4:Y:S02]  /*9080*/  @!P0 SYNCS.PHASECHK.TRANS64 P0, [R140+URZ], R11 ;  /* 0x0000000b8c0085a7 */ /* 0x000f24000800007f */
[----:B----4-:R-:W-:Y:S05]  /*9090*/  @!P0 BRA `(.L_x_23) ;  /* 0xfffffffc00ec8947 */ /* 0x010fea000383ffff */
[----:B------:R-:W-:Y:S05]  /*90a0*/  BRA `(.L_x_22) ;  /* 0xffffff8c00687947 */ /* 0x000fea000383ffff */
.L_x_170:
[----:B------:R-:W-:Y:S01]  /*90b0*/  BSSY B1, `(.L_x_189) ;  /* 0x0000006000017945 */ /* 0x000fe20003800000 */
[----:B------:R-:W-:-:S07]  /*90c0*/  IMAD.MOV.U32 R7, RZ, RZ, -0x1 ;  /* 0xffffffffff077424 */ /* 0x000fce00078e00ff */
[----:B------:R-:W-:Y:S05]  /*90d0*/  WARPSYNC.COLLECTIVE R7, `(.L_x_190) ;  /* 0x00000000070c7348 */ /* 0x000fea0003c00000 */
[----:B------:R-:W-:Y:S02]  /*90e0*/  ELECT P1, UR62, PT ;  /* 0x00000000003e782f */ /* 0x000fe40003820000 */
[----:B------:R-:W-:Y:S01]  /*90f0*/  MOV R7, UR62 ;  /* 0x0000003e00077c02 */ /* 0x000fe20008000f00 */
[----:B------:R-:W-:Y:S10]  /*9100*/  ENDCOLLECTIVE ;  /* 0x000000000000791b */ /* 0x000ff40003800000 */
.L_x_190:
[----:B------:R-:W-:Y:S05]  /*9110*/  BSYNC B1 ;  /* 0x0000000000017941 */ /* 0x000fea0003800000 */
.L_x_189:
[----:B------:R-:W-:Y:S05]  /*9120*/  BRA `(.L_x_191) ;  /* 0xfffffff000707947 */ /* 0x000fea000383ffff */
.L_x_173:
[----:B-1----:R1:W2:Y:S02]  /*9130*/  SYNCS.PHASECHK.TRANS64.TRYWAIT P1, [R19+URZ+0x18], R10 ;  /* 0x0000180a130075a7 */ /* 0x0022a4000802017f */
[----:B--2---:R-:W-:Y:S05]  /*9140*/  @!P1 NANOSLEEP.SYNCS 0x989680 ;  /* 0x009896800000995d */ /* 0x004fea0003900000 */
[----:B------:R-:W2:Y:S02]  /*9150*/  @!P1 SYNCS.PHASECHK.TRANS64 P1, [R19+URZ+0x18], R10 ;  /* 0x0000180a130095a7 */ /* 0x000ea4000802007f */
[----:B--2---:R-:W-:Y:S05]  /*9160*/  @!P1 BRA `(.L_x_173) ;  /* 0xfffffffc00f09947 */ /* 0x004fea000383ffff */
[----:B------:R-:W-:Y:S05]  /*9170*/  BRA `(.L_x_192) ;  /* 0xfffffff000a47947 */ /* 0x000fea000383ffff */
.L_x_182:
[----:B------:R-:W-:Y:S01]  /*9180*/  BSSY B0, `(.L_x_193) ;  /* 0x0000006000007945 */ /* 0x000fe20003800000 */
[----:B------:R-:W-:-:S07]  /*9190*/  IMAD.MOV.U32 R7, RZ, RZ, -0x1 ;  /* 0xffffffffff077424 */ /* 0x000fce00078e00ff */
[----:B------:R-:W-:Y:S05]  /*91a0*/  WARPSYNC.COLLECTIVE R7, `(.L_x_194) ;  /* 0x00000000070c7348 */ /* 0x000fea0003c00000 */
[----:B------:R-:W-:Y:S02]  /*91b0*/  ELECT P1, UR62, PT ;  /* 0x00000000003e782f */ /* 0x000fe40003820000 */
[----:B------:R-:W-:Y:S01]  /*91c0*/  MOV R7, UR62 ;  /* 0x0000003e00077c02 */ /* 0x000fe20008000f00 */
[----:B------:R-:W-:Y:S10]  /*91d0*/  ENDCOLLECTIVE ;  /* 0x000000000000791b */ /* 0x000ff40003800000 */
.L_x_194:
[----:B------:R-:W-:Y:S05]  /*91e0*/  BSYNC B0 ;  /* 0x0000000000007941 */ /* 0x000fea0003800000 */
.L_x_193:
[----:B------:R-:W-:Y:S01]  /*91f0*/  PLOP3.LUT P0, PT, P1, PT, PT, 0x80, 0x0 ;  /* 0x000000000000781c */ /* 0x000fe20000f0f070 */
[----:B------:R-:W-:-:S12]  /*9200*/  BRA `(.L_x_195) ;  /* 0xfffffff800e87947 */ /* 0x000fd8000383ffff */
.L_x_186:
[----:B0-----:R0:W1:Y:S02]  /*9210*/  SYNCS.PHASECHK.TRANS64.TRYWAIT P0, [R4+URZ], R3 ;  /* 0x00000003040075a7 */ /* 0x001064000800017f */
[----:B-1----:R-:W-:Y:S05]  /*9220*/  @!P0 NANOSLEEP.SYNCS 0x989680 ;  /* 0x009896800000895d */ /* 0x002fea0003900000 */
[----:B------:R-:W1:Y:S02]  /*9230*/  @!P0 SYNCS.PHASECHK.TRANS64 P0, [R4+URZ], R3 ;  /* 0x00000003040085a7 */ /* 0x000e64000800007f */
[----:B-1----:R-:W-:Y:S05]  /*9240*/  @!P0 BRA `(.L_x_186) ;  /* 0xfffffffc00f08947 */ /* 0x002fea000383ffff */
[----:B------:R-:W-:Y:S05]  /*9250*/  BRA `(.L_x_196) ;  /* 0xfffffffc00287947 */ /* 0x000fea000383ffff */
.L_x_187:
[----:B0-----:R0:W1:Y:S02]  /*9260*/  SYNCS.PHASECHK.TRANS64.TRYWAIT P0, [R6+URZ], R5 ;  /* 0x00000005060075a7 */ /* 0x001064000800017f */
[----:B-1----:R-:W-:Y:S05]  /*9270*/  @!P0 NANOSLEEP.SYNCS 0x989680 ;  /* 0x009896800000895d */ /* 0x002fea0003900000 */
[----:B------:R-:W1:Y:S02]  /*9280*/  @!P0 SYNCS.PHASECHK.TRANS64 P0, [R6+URZ], R5 ;  /* 0x00000005060085a7 */ /* 0x000e64000800007f */
[----:B-1----:R-:W-:Y:S05]  /*9290*/  @!P0 BRA `(.L_x_187) ;  /* 0xfffffffc00f08947 */ /* 0x002fea000383ffff */
[----:B------:R-:W-:Y:S05]  /*92a0*/  BRA `(.L_x_197) ;  /* 0xfffffffc00307947 */ /* 0x000fea000383ffff */
.L_x_198:
[----:B------:R-:W-:-:S00]  /*92b0*/  BRA `(.L_x_198) ;  /* 0xfffffffc00fc7947 */ /* 0x000fc0000383ffff */
[----:B------:R-:W-:-:S00]  /*92c0*/  NOP ;  /* 0x0000000000007918 */ /* 0x000fc00000000000 */
        /* <DEDUP_REMOVED lines=11> */
.L_x_199:


//--------------------- .nv.shared._ZN7cutlass13device_kernelINS_4gemm6kernel13GemmUniversalIN4cute5tupleIJiiiiEEENS1_10collective13CollectiveMmaINS1_37MainloopSm90TmaGmmaWarpSpecializedFP8ILi3ENS5_IJNS4_1CILi1EEESB_SB_EEENS1_35KernelTmaWarpSpecializedCooperativeEEENS5_IJNSA_ILi128EEESF_NSA_ILi32EEEEEENS_12float_e4m3_tENS5_IJlSB_lEEESI_SJ_NS4_8TiledMMAINS4_8MMA_AtomIJNS4_4SM904GMMA31MMA_64x128x32_F32E4M3E4M3_SS_TNILNSN_7ScaleInE1ELSP_1EEEEEENS4_6LayoutINS5_IJNSA_ILi2EEESB_SB_EEENS5_IJSB_NSA_ILi0EEESV_EEEEENS5_IJNS4_10UnderscoreESY_SY_EEEEENS4_13SM90_TMA_LOADENS4_14ComposedLayoutINS4_7SwizzleILi1ELi4ELi3EEENS4_18smem_ptr_flag_bitsILi8EEENSS_INS5_IJNSA_ILi8EEESG_EEENS5_IJSG_SB_EEEEEEEvNS4_8identityES11_S1B_vS1C_EENS_8epilogue10collective6detail29Sm90TmaWarpSpecializedAdapterINS1F_15DefaultEpilogueISI_SJ_SJ_NS1E_6thread17LinearCombinationISI_Li1EffLNS1J_9ScaleType4KindE0ELNS_15FloatRoundStyleE2ESI_EENS1_15EpilogueDefaultEEEEEvvEEEEvNT_6ParamsE --------------------------
	.section	.nv.shared._ZN7cutlass13device_kernelINS_4gemm6kernel13GemmUniversalIN4cute5tupleIJiiiiEEENS1_10collective13CollectiveMmaINS1_37MainloopSm90TmaGmmaWarpSpecializedFP8ILi3ENS5_IJNS4_1CILi1EEESB_SB_EEENS1_35KernelTmaWarpSpecializedCooperativeEEENS5_IJNSA_ILi128EEESF_NSA_ILi32EEEEEENS_12float_e4m3_tENS5_IJlSB_lEEESI_SJ_NS4_8TiledMMAINS4_8MMA_AtomIJNS4_4SM904GMMA31MMA_64x128x32_F32E4M3E4M3_SS_TNILNSN_7ScaleInE1ELSP_1EEEEEENS4_6LayoutINS5_IJNSA_ILi2EEESB_SB_EEENS5_IJSB_NSA_ILi0EEESV_EEEEENS5_IJNS4_10UnderscoreESY_SY_EEEEENS4_13SM90_TMA_LOADENS4_14ComposedLayoutINS4_7SwizzleILi1ELi4ELi3EEENS4_18smem_ptr_flag_bitsILi8EEENSS_INS5_IJNSA_ILi8EEESG_EEENS5_IJSG_SB_EEEEEEEvNS4_8identityES11_S1B_vS1C_EENS_8epilogue10collective6detail29Sm90TmaWarpSpecializedAdapterINS1F_15DefaultEpilogueISI_SJ_SJ_NS1E_6thread17LinearCombinationISI_Li1EffLNS1J_9ScaleType4KindE0ELNS_15FloatRoundStyleE2ESI_EENS1_15EpilogueDefaultEEEEEvvEEEEvNT_6ParamsE,"aw",@nobits
	.sectionflags	@""
	.align	16
	.zero		1024


//--------------------- .nv.shared.reserved.0     --------------------------
	.section	.nv.shared.reserved.0,"aw",@nobits
	.weak		__nv_reservedSMEM_offset_0_alias
	.size		__nv_reservedSMEM_offset_0_alias, 0, 0
	.other		__nv_reservedSMEM_offset_0_alias,@"STO_CUDA_RESERVED_SHARED STV_DEFAULT"
__nv_reservedSMEM_offset_0_alias:
	.zero		0


//--------------------- .nv.global                --------------------------
	.section	.nv.global,"aw",@nobits
.nv.global:
	.type		_ZN40_INTERNAL_cde72693_4_k_cu_cb6a176d_233814cute1_E,@object
	.size		_ZN40_INTERNAL_cde72693_4_k_cu_cb6a176d_233814cute1_E,(_ZN40_INTERNAL_cde72693_4_k_cu_cb6a176d_233814cuda3std3__45__cpo6cbeginE - _ZN40_INTERNAL_cde72693_4_k_cu_cb6a176d_233814cute1_E)
_ZN40_INTERNAL_cde72693_4_k_cu_cb6a176d_233814cute1_E:
	.zero		1
	.type		_ZN40_INTERNAL_cde72693_4_k_cu_cb6a176d_233814cuda3std3__45__cpo6cbeginE,@object
	.size		_ZN40_INTERNAL_cde72693_4_k_cu_cb6a176d_233814cuda3std3__45__cpo6cbeginE,(_ZN40_INTERNAL_cde72693_4_k_cu_cb6a176d_233814cuda3std3__48in_placeE - _ZN40_INTERNAL_cde72693_4_k_cu_cb6a176d_233814cuda3std3__45__cpo6cbeginE)
_ZN40_INTERNAL_cde72693_4_k_cu_cb6a176d_233814cuda3std3__45__cpo6cbeginE:
	.zero		1
	.type		_ZN40_INTERNAL_cde72693_4_k_cu_cb6a176d_233814cuda3std3__48in_placeE,@object
	.size		_ZN40_INTERNAL_cde72693_4_k_cu_cb6a176d_233814cuda3std3__48in_placeE,(_ZN40_INTERNAL_cde72693_4_k_cu_cb6a176d_233814cuda3std6ranges3__45__cpo9iter_moveE - _ZN40_INTERNAL_cde72693_4_k_cu_cb6a176d_233814cuda3std3__48in_placeE)
_ZN40_INTERNAL_cde72693_4_k_cu_cb6a176d_233814cuda3std3__48in_placeE:
	.zero		1
	.type		_ZN40_INTERNAL_cde72693_4_k_cu_cb6a176d_233814cuda3std6ranges3__45__cpo9iter_moveE,@object
	.size		_ZN40_INTERNAL_cde72693_4_k_cu_cb6a176d_233814cuda3std6ranges3__45__cpo9iter_moveE,(_ZN40_INTERNAL_cde72693_4_k_cu_cb6a176d_233814cuda3std3__45__cpo5beginE - _ZN40_INTERNAL_cde72693_4_k_cu_cb6a176d_233814cuda3std6ranges3__45__cpo9iter_moveE)
_ZN40_INTERNAL_cde72693_4_k_cu_cb6a176d_233814cuda3std6ranges3__45__cpo9iter_moveE:
	.zero		1
	.type		_ZN40_INTERNAL_cde72693_4_k_cu_cb6a176d_233814cuda3std3__45__cpo5beginE,@object
	.size		_ZN40_INTERNAL_cde72693_4_k_cu_cb6a176d_233814cuda3std3__45__cpo5beginE,(_ZN40_INTERNAL_cde72693_4_k_cu_cb6a176d_233814cuda3std3__442_GLOBAL__N__cde72693_4_k_cu_cb6a176d_233816ignoreE - _ZN40_INTERNAL_cde72693_4_k_cu_cb6a176d_233814cuda3std3__45__cpo5beginE)
_ZN40_INTERNAL_cde72693_4_k_cu_cb6a176d_233814cuda3std3__45__cpo5beginE:
	.zero		1
	.type		_ZN40_INTERNAL_cde72693_4_k_cu_cb6a176d_233814cuda3std3__442_GLOBAL__N__cde72693_4_k_cu_cb6a176d_233816ignoreE,@object
	.size		_ZN40_INTERNAL_cde72693_4_k_cu_cb6a176d_233814cuda3std3__442_GLOBAL__N__cde72693_4_k_cu_cb6a176d_233816ignoreE,(_ZN40_INTERNAL_cde72693_4_k_cu_cb6a176d_233814cute7productE - _ZN40_INTERNAL_cde72693_4_k_cu_cb6a176d_233814cuda3std3__442_GLOBAL__N__cde72693_4_k_cu_cb6a176d_233816ignoreE)
_ZN40_INTERNAL_cde72693_4_k_cu_cb6a176d_233814cuda3std3__442_GLOBAL__N__cde72693_4_k_cu_cb6a176d_233816ignoreE:
	.zero		1
	.type		_ZN40_INTERNAL_cde72693_4_k_cu_cb6a176d_233814cute7productE,@object
	.size		_ZN40_INTERNAL_cde72693_4_k_cu_cb6a176d_233814cute7productE,(_ZN40_INTERNAL_cde72693_4_k_cu_cb6a176d_233814cuda3std3__45__cpo3endE - _ZN40_INTERNAL_cde72693_4_k_cu_cb6a176d_233814cute7productE)
_ZN40_INTERNAL_cde72693_4_k_cu_cb6a176d_233814cute7productE:
	.zero		1
	.type		_ZN40_INTERNAL_cde72693_4_k_cu_cb6a176d_233814cuda3std3__45__cpo3endE,@object
	.size		_ZN40_INTERNAL_cde72693_4_k_cu_cb6a176d_233814cuda3std3__45__cpo3endE,(_ZN40_INTERNAL_cde72693_4_k_cu_cb6a176d_233814cuda3std3__419piecewise_constructE - _ZN40_INTERNAL_cde72693_4_k_cu_cb6a176d_233814cuda3std3__45__cpo3endE)
_ZN40_INTERNAL_cde72693_4_k_cu_cb6a176d_233814cuda3std3__45__cpo3endE:
	.zero		1
	.type		_ZN40_INTERNAL_cde72693_4_k_cu_cb6a176d_233814cuda3std3__419piecewise_constructE,@object
	.size		_ZN40_INTERNAL_cde72693_4_k_cu_cb6a176d_233814cuda3std3__419piecewise_constructE,(_ZN40_INTERNAL_cde72693_4_k_cu_cb6a176d_233814cuda3std3__45__cpo4cendE - _ZN40_INTERNAL_cde72693_4_k_cu_cb6a176d_233814cuda3std3__419piecewise_constructE)
_ZN40_INTERNAL_cde72693_4_k_cu_cb6a176d_233814cuda3std3__419piecewise_constructE:
	.zero		1
	.type		_ZN40_INTERNAL_cde72693_4_k_cu_cb6a176d_233814cuda3std3__45__cpo4cendE,@object
	.size		_ZN40_INTERNAL_cde72693_4_k_cu_cb6a176d_233814cuda3std3__45__cpo4cendE,(_ZN40_INTERNAL_cde72693_4_k_cu_cb6a176d_233814cuda3std6ranges3__45__cpo4swapE - _ZN40_INTERNAL_cde72693_4_k_cu_cb6a176d_233814cuda3std3__45__cpo4cendE)
_ZN40_INTERNAL_cde72693_4_k_cu_cb6a176d_233814cuda3std3__45__cpo4cendE:
	.zero		1
	.type		_ZN40_INTERNAL_cde72693_4_k_cu_cb6a176d_233814cuda3std6ranges3__45__cpo4swapE,@object
	.size		_ZN40_INTERNAL_cde72693_4_k_cu_cb6a176d_233814cuda3std6ranges3__45__cpo4swapE,(.L_7 - _ZN40_INTERNAL_cde72693_4_k_cu_cb6a176d_233814cuda3std6ranges3__45__cpo4swapE)
_ZN40_INTERNAL_cde72693_4_k_cu_cb6a176d_233814cuda3std6ranges3__45__cpo4swapE:
	.zero		1
.L_7:


//--------------------- .nv.constant0._ZN7cutlass13device_kernelINS_4gemm6kernel13GemmUniversalIN4cute5tupleIJiiiiEEENS1_10collective13CollectiveMmaINS1_37MainloopSm90TmaGmmaWarpSpecializedFP8ILi3ENS5_IJNS4_1CILi1EEESB_SB_EEENS1_35KernelTmaWarpSpecializedCooperativeEEENS5_IJNSA_ILi128EEESF_NSA_ILi32EEEEEENS_12float_e4m3_tENS5_IJlSB_lEEESI_SJ_NS4_8TiledMMAINS4_8MMA_AtomIJNS4_4SM904GMMA31MMA_64x128x32_F32E4M3E4M3_SS_TNILNSN_7ScaleInE1ELSP_1EEEEEENS4_6LayoutINS5_IJNSA_ILi2EEESB_SB_EEENS5_IJSB_NSA_ILi0EEESV_EEEEENS5_IJNS4_10UnderscoreESY_SY_EEEEENS4_13SM90_TMA_LOADENS4_14ComposedLayoutINS4_7SwizzleILi1ELi4ELi3EEENS4_18smem_ptr_flag_bitsILi8EEENSS_INS5_IJNSA_ILi8EEESG_EEENS5_IJSG_SB_EEEEEEEvNS4_8identityES11_S1B_vS1C_EENS_8epilogue10collective6detail29Sm90TmaWarpSpecializedAdapterINS1F_15DefaultEpilogueISI_SJ_SJ_NS1E_6thread17LinearCombinationISI_Li1EffLNS1J_9ScaleType4KindE0ELNS_15FloatRoundStyleE2ESI_EENS1_15EpilogueDefaultEEEEEvvEEEEvNT_6ParamsE --------------------------
	.section	.nv.constant0._ZN7cutlass13device_kernelINS_4gemm6kernel13GemmUniversalIN4cute5tupleIJiiiiEEENS1_10collective13CollectiveMmaINS1_37MainloopSm90TmaGmmaWarpSpecializedFP8ILi3ENS5_IJNS4_1CILi1EEESB_SB_EEENS1_35KernelTmaWarpSpecializedCooperativeEEENS5_IJNSA_ILi128EEESF_NSA_ILi32EEEEEENS_12float_e4m3_tENS5_IJlSB_lEEESI_SJ_NS4_8TiledMMAINS4_8MMA_AtomIJNS4_4SM904GMMA31MMA_64x128x32_F32E4M3E4M3_SS_TNILNSN_7ScaleInE1ELSP_1EEEEEENS4_6LayoutINS5_IJNSA_ILi2EEESB_SB_EEENS5_IJSB_NSA_ILi0EEESV_EEEEENS5_IJNS4_10UnderscoreESY_SY_EEEEENS4_13SM90_TMA_LOADENS4_14ComposedLayoutINS4_7SwizzleILi1ELi4ELi3EEENS4_18smem_ptr_flag_bitsILi8EEENSS_INS5_IJNSA_ILi8EEESG_EEENS5_IJSG_SB_EEEEEEEvNS4_8identityES11_S1B_vS1C_EENS_8epilogue10collective6detail29Sm90TmaWarpSpecializedAdapterINS1F_15DefaultEpilogueISI_SJ_SJ_NS1E_6thread17LinearCombinationISI_Li1EffLNS1J_9ScaleType4KindE0ELNS_15FloatRoundStyleE2ESI_EENS1_15EpilogueDefaultEEEEEvvEEEEvNT_6ParamsE,"a",@progbits
	.sectionflags	@""
	.align	4
.nv.constant0._ZN7cutlass13device_kernelINS_4gemm6kernel13GemmUniversalIN4cute5tupleIJiiiiEEENS1_10collective13CollectiveMmaINS1_37MainloopSm90TmaGmmaWarpSpecializedFP8ILi3ENS5_IJNS4_1CILi1EEESB_SB_EEENS1_35KernelTmaWarpSpecializedCooperativeEEENS5_IJNSA_ILi128EEESF_NSA_ILi32EEEEEENS_12float_e4m3_tENS5_IJlSB_lEEESI_SJ_NS4_8TiledMMAINS4_8MMA_AtomIJNS4_4SM904GMMA31MMA_64x128x32_F32E4M3E4M3_SS_TNILNSN_7ScaleInE1ELSP_1EEEEEENS4_6LayoutINS5_IJNSA_ILi2EEESB_SB_EEENS5_IJSB_NSA_ILi0EEESV_EEEEENS5_IJNS4_10UnderscoreESY_SY_EEEEENS4_13SM90_TMA_LOADENS4_14ComposedLayoutINS4_7SwizzleILi1ELi4ELi3EEENS4_18smem_ptr_flag_bitsILi8EEENSS_INS5_IJNSA_ILi8EEESG_EEENS5_IJSG_SB_EEEEEEEvNS4_8identityES11_S1B_vS1C_EENS_8epilogue10collective6detail29Sm90TmaWarpSpecializedAdapterINS1F_15DefaultEpilogueISI_SJ_SJ_NS1E_6thread17LinearCombinationISI_Li1EffLNS1J_9ScaleType4KindE0ELNS_15FloatRoundStyleE2ESI_EENS1_15EpilogueDefaultEEEEEvvEEEEvNT_6ParamsE:
	.zero		1664


//--------------------- SYMBOLS --------------------------

	.type		.nv.reservedSmem.offset0,@object
	.size		.nv.reservedSmem.offset0,0x4
